	.target	sm_100a

	.elftype	@"ET_EXEC"


//--------------------- .note.nv.tkinfo           --------------------------
	.section	.note.nv.tkinfo,"",@"SHT_NOTE"
	.sectionflags	@"SHF_NOTE_NV_TKINFO"
	.tkinfo
        /*0018*/ 	.word	0x00000002
        /*0030*/ 	.string	""
        /*0030*/ 	.string	"ptxas"
        /*0030*/ 	.string	"Cuda compilation tools, release 13.0, V13.0.88"
        /*0030*/ 	.string	"Build cuda_13.0.r13.0/compiler.36424714_0"
        /*0030*/ 	.string	"-arch sm_100a -m 64 "



//--------------------- .note.nv.cuinfo           --------------------------
	.section	.note.nv.cuinfo,"",@"SHT_NOTE"
	.sectionflags	@"SHF_NOTE_NV_CUINFO"
        /*0018*/ 	.short	0x0002
        /*001a*/ 	.short	0x0064
        /*001c*/ 	.short	0x0082
	.zero		2


//--------------------- .nv.info                  --------------------------
	.section	.nv.info,"",@"SHT_CUDA_INFO"
	.align	4


	//----- nvinfo : EIATTR_REGCOUNT
	.align		4
        /*0000*/ 	.byte	0x04, 0x2f
        /*0002*/ 	.short	(.L_29 - .L_28)
	.align		4
.L_28:
        /*0004*/ 	.word	index@(_Z16head_norm_kernelPK6__halfS1_S1_PS_ffiiib)
        /*0008*/ 	.word	0x0000001e


	//----- nvinfo : EIATTR_FRAME_SIZE
	.align		4
.L_29:
        /*000c*/ 	.byte	0x04, 0x11
        /*000e*/ 	.short	(.L_31 - .L_30)
	.align		4
.L_30:
        /*0010*/ 	.word	index@(_Z16head_norm_kernelPK6__halfS1_S1_PS_ffiiib)
        /*0014*/ 	.word	0x00000000


	//----- nvinfo : EIATTR_MIN_STACK_SIZE
	.align		4
.L_31:
        /*0018*/ 	.byte	0x04, 0x12
        /*001a*/ 	.short	(.L_33 - .L_32)
	.align		4
.L_32:
        /*001c*/ 	.word	index@(_Z16head_norm_kernelPK6__halfS1_S1_PS_ffiiib)
        /*0020*/ 	.word	0x00000000
.L_33:


//--------------------- .nv.compat                --------------------------
	.section	.nv.compat,"",@"SHT_CUDA_COMPAT_INFO"
	.align	4
        /*0000*/ 	.byte	0x02, 0x09, 0x01, 0x00, 0x02, 0x02, 0x01, 0x00, 0x02, 0x05, 0x05, 0x00, 0x03, 0x07, 0x01, 0x01
        /*0010*/ 	.byte	0x02, 0x03, 0x00, 0x00, 0x02, 0x06, 0x01, 0x00, 0x04, 0x0b, 0x08, 0x00, 0x09, 0x00, 0x00, 0x00
        /*0020*/ 	.byte	0x00, 0x00, 0x00, 0x00


//--------------------- .nv.info._Z16head_norm_kernelPK6__halfS1_S1_PS_ffiiib --------------------------
	.section	.nv.info._Z16head_norm_kernelPK6__halfS1_S1_PS_ffiiib,"",@"SHT_CUDA_INFO"
	.sectionflags	@""
	.align	4


	//----- nvinfo : EIATTR_CUDA_API_VERSION
	.align		4
        /*0000*/ 	.byte	0x04, 0x37
        /*0002*/ 	.short	(.L_35 - .L_34)
.L_34:
        /*0004*/ 	.word	0x00000082


	//----- nvinfo : EIATTR_KPARAM_INFO
	.align		4
.L_35:
        /*0008*/ 	.byte	0x04, 0x17
        /*000a*/ 	.short	(.L_37 - .L_36)
.L_36:
        /*000c*/ 	.word	0x00000000
        /*0010*/ 	.short	0x0009
        /*0012*/ 	.short	0x0034
        /*0014*/ 	.byte	0x00, 0xf0, 0x05, 0x00


	//----- nvinfo : EIATTR_KPARAM_INFO
	.align		4
.L_37:
        /*0018*/ 	.byte	0x04, 0x17
        /*001a*/ 	.short	(.L_39 - .L_38)
.L_38:
        /*001c*/ 	.word	0x00000000
        /*0020*/ 	.short	0x0008
        /*0022*/ 	.short	0x0030
        /*0024*/ 	.byte	0x00, 0xf0, 0x11, 0x00


	//----- nvinfo : EIATTR_KPARAM_INFO
	.align		4
.L_39:
        /*0028*/ 	.byte	0x04, 0x17
        /*002a*/ 	.short	(.L_41 - .L_40)
.L_40:
        /*002c*/ 	.word	0x00000000
        /*0030*/ 	.short	0x0007
        /*0032*/ 	.short	0x002c
        /*0034*/ 	.byte	0x00, 0xf0, 0x11, 0x00


	//----- nvinfo : EIATTR_KPARAM_INFO
	.align		4
.L_41:
        /*0038*/ 	.byte	0x04, 0x17
        /*003a*/ 	.short	(.L_43 - .L_42)
.L_42:
        /*003c*/ 	.word	0x00000000
        /*0040*/ 	.short	0x0006
        /*0042*/ 	.short	0x0028
        /*0044*/ 	.byte	0x00, 0xf0, 0x11, 0x00


	//----- nvinfo : EIATTR_KPARAM_INFO
	.align		4
.L_43:
        /*0048*/ 	.byte	0x04, 0x17
        /*004a*/ 	.short	(.L_45 - .L_44)
.L_44:
        /*004c*/ 	.word	0x00000000
        /*0050*/ 	.short	0x0005
        /*0052*/ 	.short	0x0024
        /*0054*/ 	.byte	0x00, 0xf0, 0x11, 0x00


	//----- nvinfo : EIATTR_KPARAM_INFO
	.align		4
.L_45:
        /*0058*/ 	.byte	0x04, 0x17
        /*005a*/ 	.short	(.L_47 - .L_46)
.L_46:
        /*005c*/ 	.word	0x00000000
        /*0060*/ 	.short	0x0004
        /*0062*/ 	.short	0x0020
        /*0064*/ 	.byte	0x00, 0xf0, 0x11, 0x00


	//----- nvinfo : EIATTR_KPARAM_INFO
	.align		4
.L_47:
        /*0068*/ 	.byte	0x04, 0x17
        /*006a*/ 	.short	(.L_49 - .L_48)
.L_48:
        /*006c*/ 	.word	0x00000000
        /*0070*/ 	.short	0x0003
        /*0072*/ 	.short	0x0018
        /*0074*/ 	.byte	0x00, 0xf5, 0x21, 0x00


	//----- nvinfo : EIATTR_KPARAM_INFO
	.align		4
.L_49:
        /*0078*/ 	.byte	0x04, 0x17
        /*007a*/ 	.short	(.L_51 - .L_50)
.L_50:
        /*007c*/ 	.word	0x00000000
        /*0080*/ 	.short	0x0002
        /*0082*/ 	.short	0x0010
        /*0084*/ 	.byte	0x00, 0xf5, 0x21, 0x00


	//----- nvinfo : EIATTR_KPARAM_INFO
	.align		4
.L_51:
        /*0088*/ 	.byte	0x04, 0x17
        /*008a*/ 	.short	(.L_53 - .L_52)
.L_52:
        /*008c*/ 	.word	0x00000000
        /*0090*/ 	.short	0x0001
        /*0092*/ 	.short	0x0008
        /*0094*/ 	.byte	0x00, 0xf5, 0x21, 0x00


	//----- nvinfo : EIATTR_KPARAM_INFO
	.align		4
.L_53:
        /*0098*/ 	.byte	0x04, 0x17
        /*009a*/ 	.short	(.L_55 - .L_54)
.L_54:
        /*009c*/ 	.word	0x00000000
        /*00a0*/ 	.short	0x0000
        /*00a2*/ 	.short	0x0000
        /*00a4*/ 	.byte	0x00, 0xf5, 0x21, 0x00


	//----- nvinfo : EIATTR_SPARSE_MMA_MASK
	.align		4
.L_55:
        /*00a8*/ 	.byte	0x03, 0x50
        /*00aa*/ 	.short	0x0000


	//----- nvinfo : EIATTR_MAXREG_COUNT
	.align		4
        /*00ac*/ 	.byte	0x03, 0x1b
        /*00ae*/ 	.short	0x00ff


	//----- nvinfo : EIATTR_NUM_BARRIERS
	.align		4
        /*00b0*/ 	.byte	0x02, 0x4c
        /*00b2*/ 	.byte	0x01
	.zero		1


	//----- nvinfo : EIATTR_MERCURY_ISA_VERSION
	.align		4
        /*00b4*/ 	.byte	0x03, 0x5f
        /*00b6*/ 	.short	0x0101


	//----- nvinfo : EIATTR_COOP_GROUP_MASK_REGIDS
	.align		4
        /*00b8*/ 	.byte	0x04, 0x29
        /*00ba*/ 	.short	(.L_57 - .L_56)


	//   ....[0]....
.L_56:
        /*00bc*/ 	.word	0xffffffff


	//   ....[1]....
        /*00c0*/ 	.word	0xffffffff


	//   ....[2]....
        /*00c4*/ 	.word	0xffffffff


	//   ....[3]....
        /*00c8*/ 	.word	0xffffffff


	//   ....[4]....
        /*00cc*/ 	.word	0xffffffff


	//   ....[5]....
        /*00d0*/ 	.word	0xffffffff


	//   ....[6]....
        /*00d4*/ 	.word	0xffffffff


	//   ....[7]....
        /*00d8*/ 	.word	0xffffffff


	//   ....[8]....
        /*00dc*/ 	.word	0xffffffff


	//   ....[9]....
        /*00e0*/ 	.word	0xffffffff


	//   ....[10]....
        /*00e4*/ 	.word	0xffffffff


	//   ....[11]....
        /*00e8*/ 	.word	0xffffffff


	//   ....[12]....
        /*00ec*/ 	.word	0xffffffff


	//   ....[13]....
        /*00f0*/ 	.word	0xffffffff


	//   ....[14]....
        /*00f4*/ 	.word	0xffffffff


	//----- nvinfo : EIATTR_COOP_GROUP_INSTR_OFFSETS
	.align		4
.L_57:
        /*00f8*/ 	.byte	0x04, 0x28
        /*00fa*/ 	.short	(.L_59 - .L_58)


	//   ....[0]....
.L_58:
        /*00fc*/ 	.word	0x00000310


	//   ....[1]....
        /*0100*/ 	.word	0x00000340


	//   ....[2]....
        /*0104*/ 	.word	0x00000380


	//   ....[3]....
        /*0108*/ 	.word	0x000003a0


	//   ....[4]....
        /*010c*/ 	.word	0x000003c0


	//   ....[5]....
        /*0110*/ 	.word	0x00000bd0


	//   ....[6]....
        /*0114*/ 	.word	0x00000bf0


	//   ....[7]....
        /*0118*/ 	.word	0x00000c10


	//   ....[8]....
        /*011c*/ 	.word	0x00000c30


	//   ....[9]....
        /*0120*/ 	.word	0x00000c50


	//   ....[10]....
        /*0124*/ 	.word	0x000011a0


	//   ....[11]....
        /*0128*/ 	.word	0x000011c0


	//   ....[12]....
        /*012c*/ 	.word	0x000011e0


	//   ....[13]....
        /*0130*/ 	.word	0x00001200


	//   ....[14]....
        /*0134*/ 	.word	0x00001220


	//----- nvinfo : EIATTR_VRC_CTA_INIT_COUNT
	.align		4
.L_59:
        /*0138*/ 	.byte	0x02, 0x4a
	.zero		1
	.zero		1


	//----- nvinfo : EIATTR_EXIT_INSTR_OFFSETS
	.align		4
        /*013c*/ 	.byte	0x04, 0x1c
        /*013e*/ 	.short	(.L_61 - .L_60)


	//   ....[0]....
.L_60:
        /*0140*/ 	.word	0x00000ab0


	//   ....[1]....
        /*0144*/ 	.word	0x00001850


	//----- nvinfo : EIATTR_CBANK_PARAM_SIZE
	.align		4
.L_61:
        /*0148*/ 	.byte	0x03, 0x19
        /*014a*/ 	.short	0x0035


	//----- nvinfo : EIATTR_PARAM_CBANK
	.align		4
        /*014c*/ 	.byte	0x04, 0x0a
        /*014e*/ 	.short	(.L_63 - .L_62)
	.align		4
.L_62:
        /*0150*/ 	.word	index@(.nv.constant0._Z16head_norm_kernelPK6__halfS1_S1_PS_ffiiib)
        /*0154*/ 	.short	0x0380
        /*0156*/ 	.short	0x0035


	//----- nvinfo : EIATTR_SW_WAR
	.align		4
.L_63:
        /*0158*/ 	.byte	0x04, 0x36
        /*015a*/ 	.short	(.L_65 - .L_64)
.L_64:
        /*015c*/ 	.word	0x00000008
.L_65:


//--------------------- .nv.callgraph             --------------------------
	.section	.nv.callgraph,"",@"SHT_CUDA_CALLGRAPH"
	.align	4
	.sectionentsize	8
	.align		4
        /*0000*/ 	.word	0x00000000
	.align		4
        /*0004*/ 	.word	0xffffffff
	.align		4
        /*0008*/ 	.word	0x00000000
	.align		4
        /*000c*/ 	.word	0xfffffffe
	.align		4
        /*0010*/ 	.word	0x00000000
	.align		4
        /*0014*/ 	.word	0xfffffffd
	.align		4
        /*0018*/ 	.word	0x00000000
	.align		4
        /*001c*/ 	.word	0xfffffffc


//--------------------- .nv.constant4             --------------------------
	.section	.nv.constant4,"a",@progbits
	.align	8
	.align		8
.nv.constant4:
        /*0000*/ 	.dword	_ZN43_INTERNAL_715a613b_12_head_norm_cu_bf0d74984cuda3std3__45__cpo5beginE
	.align		8
        /*0008*/ 	.dword	_ZN43_INTERNAL_715a613b_12_head_norm_cu_bf0d74984cuda3std3__45__cpo3endE
	.align		8
        /*0010*/ 	.dword	_ZN43_INTERNAL_715a613b_12_head_norm_cu_bf0d74984cuda3std3__45__cpo6cbeginE
	.align		8
        /*0018*/ 	.dword	_ZN43_INTERNAL_715a613b_12_head_norm_cu_bf0d74984cuda3std3__45__cpo4cendE
	.align		8
        /*0020*/ 	.dword	_ZN43_INTERNAL_715a613b_12_head_norm_cu_bf0d74984cuda3std3__45__cpo6rbeginE
	.align		8
        /*0028*/ 	.dword	_ZN43_INTERNAL_715a613b_12_head_norm_cu_bf0d74984cuda3std3__45__cpo4rendE
	.align		8
        /*0030*/ 	.dword	_ZN43_INTERNAL_715a613b_12_head_norm_cu_bf0d74984cuda3std3__45__cpo7crbeginE
	.align		8
        /*0038*/ 	.dword	_ZN43_INTERNAL_715a613b_12_head_norm_cu_bf0d74984cuda3std3__45__cpo5crendE
	.align		8
        /*0040*/ 	.dword	_ZN43_INTERNAL_715a613b_12_head_norm_cu_bf0d74984cuda3std3__445_GLOBAL__N__715a613b_12_head_norm_cu_bf0d74986ignoreE
	.align		8
        /*0048*/ 	.dword	_ZN43_INTERNAL_715a613b_12_head_norm_cu_bf0d74984cuda3std3__419piecewise_constructE
	.align		8
        /*0050*/ 	.dword	_ZN43_INTERNAL_715a613b_12_head_norm_cu_bf0d74984cuda3std3__48in_placeE
	.align		8
        /*0058*/ 	.dword	_ZN43_INTERNAL_715a613b_12_head_norm_cu_bf0d74984cuda3std3__420unreachable_sentinelE
	.align		8
        /*0060*/ 	.dword	_ZN43_INTERNAL_715a613b_12_head_norm_cu_bf0d74984cuda3std6ranges3__45__cpo4swapE
	.align		8
        /*0068*/ 	.dword	_ZN43_INTERNAL_715a613b_12_head_norm_cu_bf0d74984cuda3std6ranges3__45__cpo9iter_moveE
	.align		8
        /*0070*/ 	.dword	_ZN43_INTERNAL_715a613b_12_head_norm_cu_bf0d74984cuda3std6ranges3__45__cpo5beginE
	.align		8
        /*0078*/ 	.dword	_ZN43_INTERNAL_715a613b_12_head_norm_cu_bf0d74984cuda3std6ranges3__45__cpo3endE
	.align		8
        /*0080*/ 	.dword	_ZN43_INTERNAL_715a613b_12_head_norm_cu_bf0d74984cuda3std6ranges3__45__cpo6cbeginE
	.align		8
        /*0088*/ 	.dword	_ZN43_INTERNAL_715a613b_12_head_norm_cu_bf0d74984cuda3std6ranges3__45__cpo4cendE
	.align		8
        /*0090*/ 	.dword	_ZN43_INTERNAL_715a613b_12_head_norm_cu_bf0d74984cuda3std6ranges3__45__cpo7advanceE
	.align		8
        /*0098*/ 	.dword	_ZN43_INTERNAL_715a613b_12_head_norm_cu_bf0d74984cuda3std6ranges3__45__cpo9iter_swapE
	.align		8
        /*00a0*/ 	.dword	_ZN43_INTERNAL_715a613b_12_head_norm_cu_bf0d74984cuda3std6ranges3__45__cpo4nextE
	.align		8
        /*00a8*/ 	.dword	_ZN43_INTERNAL_715a613b_12_head_norm_cu_bf0d74984cuda3std6ranges3__45__cpo4prevE
	.align		8
        /*00b0*/ 	.dword	_ZN43_INTERNAL_715a613b_12_head_norm_cu_bf0d74984cuda3std6ranges3__45__cpo4dataE
	.align		8
        /*00b8*/ 	.dword	_ZN43_INTERNAL_715a613b_12_head_norm_cu_bf0d74984cuda3std6ranges3__45__cpo5cdataE
	.align		8
        /*00c0*/ 	.dword	_ZN43_INTERNAL_715a613b_12_head_norm_cu_bf0d74984cuda3std6ranges3__45__cpo4sizeE
	.align		8
        /*00c8*/ 	.dword	_ZN43_INTERNAL_715a613b_12_head_norm_cu_bf0d74984cuda3std6ranges3__45__cpo5ssizeE
	.align		8
        /*00d0*/ 	.dword	_ZN43_INTERNAL_715a613b_12_head_norm_cu_bf0d74984cuda3std6ranges3__45__cpo8distanceE
	.align		8
        /*00d8*/ 	.dword	_ZN43_INTERNAL_715a613b_12_head_norm_cu_bf0d74986thrust24THRUST_300001_SM_1000_NS6system6detail10sequential3seqE


//--------------------- .text._Z16head_norm_kernelPK6__halfS1_S1_PS_ffiiib --------------------------
	.section	.text._Z16head_norm_kernelPK6__halfS1_S1_PS_ffiiib,"ax",@progbits
	.align	128
        .global         _Z16head_norm_kernelPK6__halfS1_S1_PS_ffiiib
        .type           _Z16head_norm_kernelPK6__halfS1_S1_PS_ffiiib,@function
        .size           _Z16head_norm_kernelPK6__halfS1_S1_PS_ffiiib,(.L_x_20 - _Z16head_norm_kernelPK6__halfS1_S1_PS_ffiiib)
        .other          _Z16head_norm_kernelPK6__halfS1_S1_PS_ffiiib,@"STO_CUDA_ENTRY STV_DEFAULT"
_Z16head_norm_kernelPK6__halfS1_S1_PS_ffiiib:
.text._Z16head_norm_kernelPK6__halfS1_S1_PS_ffiiib:
[----:B------:R-:W-:Y:S01]  /*0000*/  LDC R1, c[0x0][0x37c] ;  /* 0x0000df00ff017b82 */ /* 0x000fe20000000800 */
[----:B------:R-:W0:Y:S07]  /*0010*/  S2R R5, SR_CTAID.X ;  /* 0x0000000000057919 */ /* 0x000e2e0000002500 */
[----:B------:R-:W1:Y:S01]  /*0020*/  S2UR UR4, SR_CTAID.Y ;  /* 0x00000000000479c3 */ /* 0x000e620000002600 */
[----:B------:R-:W0:Y:S01]  /*0030*/  LDCU UR12, c[0x0][0x3b0] ;  /* 0x00007600ff0c77ac */ /* 0x000e220008000800 */
[----:B------:R-:W2:Y:S01]  /*0040*/  S2R R0, SR_TID.X ;  /* 0x0000000000007919 */ /* 0x000ea20000002100 */
[----:B------:R-:W3:Y:S05]  /*0050*/  LDCU.U8 UR5, c[0x0][0x3b4] ;  /* 0x00007680ff0577ac */ /* 0x000eea0008000000 */
[----:B------:R-:W1:Y:S01]  /*0060*/  LDC R2, c[0x0][0x3ac] ;  /* 0x0000eb00ff027b82 */ /* 0x000e620000000800 */
[----:B------:R-:W4:Y:S01]  /*0070*/  LDCU.64 UR10, c[0x0][0x380] ;  /* 0x00007000ff0a77ac */ /* 0x000f220008000a00 */
[----:B------:R-:W5:Y:S06]  /*0080*/  LDCU.64 UR14, c[0x0][0x398] ;  /* 0x00007300ff0e77ac */ /* 0x000f6c0008000a00 */
[----:B------:R-:W4:Y:S01]  /*0090*/  LDC.64 R24, c[0x0][0x388] ;  /* 0x0000e200ff187b82 */ /* 0x000f220000000a00 */
[----:B------:R-:W1:Y:S01]  /*00a0*/  LDCU.64 UR8, c[0x0][0x358] ;  /* 0x00006b00ff0877ac */ /* 0x000e620008000a00 */
[----:B---3--:R-:W-:-:S06]  /*00b0*/  UPRMT UR6, UR5, 0x8880, URZ ;  /* 0x0000888005067896 */ /* 0x008fcc00080000ff */
[----:B------:R-:W3:Y:S01]  /*00c0*/  LDC.64 R22, c[0x0][0x390] ;  /* 0x0000e400ff167b82 */ /* 0x000ee20000000a00 */
[----:B0-----:R-:W-:Y:S02]  /*00d0*/  IMAD R5, R5, UR12, RZ ;  /* 0x0000000c05057c24 */ /* 0x001fe4000f8e02ff */
[----:B-1----:R-:W-:Y:S01]  /*00e0*/  IMAD R2, R2, UR4, RZ ;  /* 0x0000000402027c24 */ /* 0x002fe2000f8e02ff */
[----:B------:R-:W-:Y:S01]  /*00f0*/  UIADD3 UR4, UPT, UPT, UR12, 0x3f, URZ ;  /* 0x0000003f0c047890 */ /* 0x000fe2000fffe0ff */
[----:B--2---:R-:W-:Y:S02]  /*0100*/  SHF.R.U32.HI R20, RZ, 0x5, R0 ;  /* 0x00000005ff147819 */ /* 0x004fe40000011600 */
[----:B------:R-:W-:Y:S01]  /*0110*/  IMAD R2, R2, UR12, RZ ;  /* 0x0000000c02027c24 */ /* 0x000fe2000f8e02ff */
[----:B------:R-:W-:Y:S01]  /*0120*/  USHF.R.S32.HI UR5, URZ, 0x1f, UR4 ;  /* 0x0000001fff057899 */ /* 0x000fe20008011404 */
[----:B------:R-:W-:Y:S01]  /*0130*/  LOP3.LUT R8, R0, 0x1f, RZ, 0xc0, !PT ;  /* 0x0000001f00087812 */ /* 0x000fe200078ec0ff */
[----:B----4-:R-:W-:-:S02]  /*0140*/  IMAD.WIDE.U32 R24, R5, 0x2, R24 ;  /* 0x0000000205187825 */ /* 0x010fc400078e0018 */
[----:B------:R-:W-:Y:S01]  /*0150*/  ULEA.HI UR5, UR5, UR4, URZ, 0x6 ;  /* 0x0000000405057291 */ /* 0x000fe2000f8f30ff */
[----:B------:R-:W-:Y:S02]  /*0160*/  IADD3 R4, P0, PT, R2, R5, RZ ;  /* 0x0000000502047210 */ /* 0x000fe40007f1e0ff */
[----:B------:R-:W-:Y:S01]  /*0170*/  UMOV UR4, UR6 ;  /* 0x0000000600047c82 */ /* 0x000fe20008000000 */
[----:B------:R-:W-:Y:S01]  /*0180*/  USHF.R.S32.HI UR5, URZ, 0x6, UR5 ;  /* 0x00000006ff057899 */ /* 0x000fe20008011405 */
[----:B------:R-:W-:Y:S01]  /*0190*/  SHF.L.U32 R26, R4, 0x1, RZ ;  /* 0x00000001041a7819 */ /* 0x000fe200000006ff */
[----:B------:R-:W-:Y:S01]  /*01a0*/  UISETP.NE.AND UP0, UPT, UR4, URZ, UPT ;  /* 0x000000ff0400728c */ /* 0x000fe2000bf05270 */
[----:B------:R-:W-:Y:S01]  /*01b0*/  IADD3.X R3, PT, PT, RZ, RZ, RZ, P0, !PT ;  /* 0x000000ffff037210 */ /* 0x000fe200007fe4ff */
[----:B---3--:R-:W-:Y:S01]  /*01c0*/  IMAD.WIDE.U32 R22, R5, 0x2, R22 ;  /* 0x0000000205167825 */ /* 0x008fe200078e0016 */
[----:B------:R-:W-:Y:S02]  /*01d0*/  IADD3 R2, P0, PT, R26, UR10, RZ ;  /* 0x0000000a1a027c10 */ /* 0x000fe4000ff1e0ff */
[----:B------:R-:W-:-:S02]  /*01e0*/  SHF.L.U64.HI R4, R4, 0x1, R3 ;  /* 0x0000000104047819 */ /* 0x000fc40000010203 */
[----:B-----5:R-:W-:Y:S02]  /*01f0*/  IADD3 R26, P1, PT, R26, UR14, RZ ;  /* 0x0000000e1a1a7c10 */ /* 0x020fe4000ff3e0ff */
[C---:B------:R-:W-:Y:S02]  /*0200*/  IADD3.X R3, PT, PT, R4.reuse, UR11, RZ, P0, !PT ;  /* 0x0000000b04037c10 */ /* 0x040fe400087fe4ff */
[----:B------:R-:W-:Y:S01]  /*0210*/  IADD3.X R27, PT, PT, R4, UR15, RZ, P1, !PT ;  /* 0x0000000f041b7c10 */ /* 0x000fe20008ffe4ff */
[----:B------:R-:W-:Y:S08]  /*0220*/  BRA.U !UP0, `(.L_x_0) ;  /* 0x0000000908247547 */ /* 0x000ff0000b800000 */
[----:B------:R-:W-:-:S06]  /*0230*/  IMAD.WIDE.U32 R4, R0, 0x4, R2 ;  /* 0x0000000400047825 */ /* 0x000fcc00078e0002 */
[----:B------:R-:W2:Y:S01]  /*0240*/  LDG.E.CONSTANT R4, desc[UR8][R4.64] ;  /* 0x0000000804047981 */ /* 0x000ea2000c1e9900 */
[----:B------:R-:W-:Y:S01]  /*0250*/  ISETP.NE.AND P0, PT, R8, RZ, PT ;  /* 0x000000ff0800720c */ /* 0x000fe20003f05270 */
[----:B------:R-:W-:Y:S01]  /*0260*/  UISETP.GE.AND UP0, UPT, UR12, 0x1, UPT ;  /* 0x000000010c00788c */ /* 0x000fe2000bf06270 */
[----:B------:R-:W-:-:S11]  /*0270*/  HFMA2 R19, -RZ, RZ, 0, 0 ;  /* 0x00000000ff137431 */ /* 0x000fd600000001ff */
[----:B------:R-:W0:Y:S01]  /*0280*/  @!P0 S2R R10, SR_CgaCtaId ;  /* 0x00000000000a8919 */ /* 0x000e220000008800 */
[--C-:B--2---:R-:W-:Y:S02]  /*0290*/  HADD2.F32 R2, -RZ, R4.reuse.H0_H0 ;  /* 0x20000004ff027230 */ /* 0x104fe40000004100 */
[----:B------:R-:W-:-:S03]  /*02a0*/  HADD2.F32 R3, -RZ, R4.H1_H1 ;  /* 0x30000004ff037230 */ /* 0x000fc60000004100 */
[----:B------:R-:W-:Y:S02]  /*02b0*/  FMNMX.FTZ R2, R2, 65504, PT ;  /* 0x477fe00002027809 */ /* 0x000fe40003810000 */
[----:B------:R-:W-:Y:S02]  /*02c0*/  FMNMX.FTZ R6, R3, 65504, PT ;  /* 0x477fe00003067809 */ /* 0x000fe40003810000 */
[----:B------:R-:W-:Y:S02]  /*02d0*/  FMNMX.FTZ R3, R2, -65504, !PT ;  /* 0xc77fe00002037809 */ /* 0x000fe40007810000 */
[----:B------:R-:W-:-:S03]  /*02e0*/  FMNMX.FTZ R2, R6, -65504, !PT ;  /* 0xc77fe00006027809 */ /* 0x000fc60007810000 */
[----:B------:R-:W-:-:S04]  /*02f0*/  FFMA.FTZ R7, R3, R3, RZ ;  /* 0x0000000303077223 */ /* 0x000fc800000100ff */
[----:B------:R-:W-:-:S05]  /*0300*/  FFMA.FTZ R7, R2, R2, R7 ;  /* 0x0000000202077223 */ /* 0x000fca0000010007 */
[----:B------:R-:W1:Y:S02]  /*0310*/  SHFL.BFLY PT, R6, R7, 0x10, 0x1f ;  /* 0x0e001f0007067f89 */ /* 0x000e6400000e0000 */
[----:B-1----:R-:W-:Y:S01]  /*0320*/  FADD.FTZ R6, R7, R6 ;  /* 0x0000000607067221 */ /* 0x002fe20000010000 */
[----:B------:R-:W-:-:S04]  /*0330*/  @!P0 MOV R7, 0x400 ;  /* 0x0000040000078802 */ /* 0x000fc80000000f00 */
[----:B------:R-:W1:Y:S01]  /*0340*/  SHFL.BFLY PT, R5, R6, 0x8, 0x1f ;  /* 0x0d001f0006057f89 */ /* 0x000e6200000e0000 */
[----:B0-----:R-:W-:-:S04]  /*0350*/  @!P0 LEA R7, R10, R7, 0x18 ;  /* 0x000000070a078211 */ /* 0x001fc800078ec0ff */
[----:B------:R-:W-:Y:S01]  /*0360*/  @!P0 LEA R7, R20, R7, 0x2 ;  /* 0x0000000714078211 */ /* 0x000fe200078e10ff */
[----:B-1----:R-:W-:-:S05]  /*0370*/  FADD.FTZ R5, R6, R5 ;  /* 0x0000000506057221 */ /* 0x002fca0000010000 */
[----:B------:R-:W0:Y:S02]  /*0380*/  SHFL.BFLY PT, R4, R5, 0x4, 0x1f ;  /* 0x0c801f0005047f89 */ /* 0x000e2400000e0000 */
[----:B0-----:R-:W-:-:S05]  /*0390*/  FADD.FTZ R4, R5, R4 ;  /* 0x0000000405047221 */ /* 0x001fca0000010000 */
[----:B------:R-:W0:Y:S02]  /*03a0*/  SHFL.BFLY PT, R9, R4, 0x2, 0x1f ;  /* 0x0c401f0004097f89 */ /* 0x000e2400000e0000 */
[----:B0-----:R-:W-:-:S05]  /*03b0*/  FADD.FTZ R9, R4, R9 ;  /* 0x0000000904097221 */ /* 0x001fca0000010000 */
[----:B------:R-:W0:Y:S02]  /*03c0*/  SHFL.BFLY PT, R8, R9, 0x1, 0x1f ;  /* 0x0c201f0009087f89 */ /* 0x000e2400000e0000 */
[----:B0-----:R-:W-:-:S05]  /*03d0*/  FADD.FTZ R8, R9, R8 ;  /* 0x0000000809087221 */ /* 0x001fca0000010000 */
[----:B------:R0:W-:Y:S01]  /*03e0*/  @!P0 STS [R7], R8 ;  /* 0x0000000807008388 */ /* 0x0001e20000000800 */
[----:B------:R-:W-:Y:S06]  /*03f0*/  BAR.SYNC.DEFER_BLOCKING 0x0 ;  /* 0x0000000000007b1d */ /* 0x000fec0000010000 */
[----:B------:R-:W-:Y:S05]  /*0400*/  BRA.U !UP0, `(.L_x_1) ;  /* 0x0000000508587547 */ /* 0x000fea000b800000 */
[----:B------:R-:W-:Y:S01]  /*0410*/  UISETP.LT.AND UP0, UPT, UR5, 0x1, UPT ;  /* 0x000000010500788c */ /* 0x000fe2000bf01270 */
[----:B------:R-:W-:Y:S01]  /*0420*/  MOV R19, RZ ;  /* 0x000000ff00137202 */ /* 0x000fe20000000f00 */
[----:B------:R-:W-:Y:S02]  /*0430*/  UMOV UR4, URZ ;  /* 0x000000ff00047c82 */ /* 0x000fe40008000000 */
[----:B------:R-:W-:Y:S02]  /*0440*/  USEL UR5, UR5, 0x1, !UP0 ;  /* 0x0000000105057887 */ /* 0x000fe4000c000000 */
[----:B------:R-:W-:Y:S02]  /*0450*/  UISETP.GE.U32.AND UP0, UPT, UR12, 0x3c1, UPT ;  /* 0x000003c10c00788c */ /* 0x000fe4000bf06070 */
[----:B------:R-:W-:-:S04]  /*0460*/  ULOP3.LUT UR10, UR5, 0xf, URZ, 0xc0, !UPT ;  /* 0x0000000f050a7892 */ /* 0x000fc8000f8ec0ff */
[----:B------:R-:W-:-:S03]  /*0470*/  UISETP.NE.AND UP1, UPT, UR10, URZ, UPT ;  /* 0x000000ff0a00728c */ /* 0x000fc6000bf25270 */
[----:B------:R-:W-:Y:S08]  /*0480*/  BRA.U !UP0, `(.L_x_2) ;  /* 0x00000001087c7547 */ /* 0x000ff0000b800000 */
[----:B------:R-:W1:Y:S01]  /*0490*/  S2UR UR7, SR_CgaCtaId ;  /* 0x00000000000779c3 */ /* 0x000e620000008800 */
[----:B------:R-:W-:Y:S01]  /*04a0*/  UMOV UR6, 0x400 ;  /* 0x0000040000067882 */ /* 0x000fe20000000000 */
[----:B------:R-:W-:Y:S01]  /*04b0*/  ULOP3.LUT UR4, UR5, 0x1fffff0, URZ, 0xc0, !UPT ;  /* 0x01fffff005047892 */ /* 0x000fe2000f8ec0ff */
[----:B------:R-:W-:Y:S01]  /*04c0*/  MOV R19, RZ ;  /* 0x000000ff00137202 */ /* 0x000fe20000000f00 */
[----:B-1----:R-:W-:Y:S02]  /*04d0*/  ULEA UR6, UR7, UR6, 0x18 ;  /* 0x0000000607067291 */ /* 0x002fe4000f8ec0ff */
[----:B------:R-:W-:Y:S02]  /*04e0*/  UIADD3 UR7, UPT, UPT, -UR4, URZ, URZ ;  /* 0x000000ff04077290 */ /* 0x000fe4000fffe1ff */
[----:B------:R-:W-:-:S12]  /*04f0*/  UIADD3 UR6, UPT, UPT, UR6, 0x20, URZ ;  /* 0x0000002006067890 */ /* 0x000fd8000fffe0ff */
.L_x_3:
[----:B0-----:R-:W0:Y:S01]  /*0500*/  LDS.128 R4, [UR6+-0x20] ;  /* 0xffffe006ff047984 */ /* 0x001e220008000c00 */
[----:B------:R-:W-:-:S03]  /*0510*/  UIADD3 UR7, UPT, UPT, UR7, 0x10, URZ ;  /* 0x0000001007077890 */ /* 0x000fc6000fffe0ff */
[----:B------:R-:W1:Y:S01]  /*0520*/  LDS.128 R8, [UR6+-0x10] ;  /* 0xfffff006ff087984 */ /* 0x000e620008000c00 */
[----:B------:R-:W-:-:S03]  /*0530*/  UISETP.NE.AND UP0, UPT, UR7, URZ, UPT ;  /* 0x000000ff0700728c */ /* 0x000fc6000bf05270 */
[----:B------:R-:W2:Y:S01]  /*0540*/  LDS.128 R12, [UR6] ;  /* 0x00000006ff0c7984 */ /* 0x000ea20008000c00 */
[----:B0-----:R-:W-:-:S03]  /*0550*/  FADD.FTZ R4, R4, R19 ;  /* 0x0000001304047221 */ /* 0x001fc60000010000 */
[----:B------:R-:W0:Y:S01]  /*0560*/  LDS.128 R16, [UR6+0x10] ;  /* 0x00001006ff107984 */ /* 0x000e220008000c00 */
[----:B------:R-:W-:Y:S01]  /*0570*/  UIADD3 UR6, UPT, UPT, UR6, 0x40, URZ ;  /* 0x0000004006067890 */ /* 0x000fe2000fffe0ff */
[----:B------:R-:W-:-:S04]  /*0580*/  FADD.FTZ R5, R4, R5 ;  /* 0x0000000504057221 */ /* 0x000fc80000010000 */
[----:B------:R-:W-:-:S04]  /*0590*/  FADD.FTZ R6, R5, R6 ;  /* 0x0000000605067221 */ /* 0x000fc80000010000 */
[----:B------:R-:W-:-:S04]  /*05a0*/  FADD.FTZ R7, R6, R7 ;  /* 0x0000000706077221 */ /* 0x000fc80000010000 */
[----:B-1----:R-:W-:-:S04]  /*05b0*/  FADD.FTZ R8, R7, R8 ;  /* 0x0000000807087221 */ /* 0x002fc80000010000 */
[----:B------:R-:W-:-:S04]  /*05c0*/  FADD.FTZ R9, R8, R9 ;  /* 0x0000000908097221 */ /* 0x000fc80000010000 */
[----:B------:R-:W-:-:S04]  /*05d0*/  FADD.FTZ R10, R9, R10 ;  /* 0x0000000a090a7221 */ /* 0x000fc80000010000 */
[----:B------:R-:W-:-:S04]  /*05e0*/  FADD.FTZ R11, R10, R11 ;  /* 0x0000000b0a0b7221 */ /* 0x000fc80000010000 */
[----:B--2---:R-:W-:-:S04]  /*05f0*/  FADD.FTZ R12, R11, R12 ;  /* 0x0000000c0b0c7221 */ /* 0x004fc80000010000 */
[----:B------:R-:W-:-:S04]  /*0600*/  FADD.FTZ R13, R12, R13 ;  /* 0x0000000d0c0d7221 */ /* 0x000fc80000010000 */
[----:B------:R-:W-:-:S04]  /*0610*/  FADD.FTZ R14, R13, R14 ;  /* 0x0000000e0d0e7221 */ /* 0x000fc80000010000 */
[----:B------:R-:W-:-:S04]  /*0620*/  FADD.FTZ R15, R14, R15 ;  /* 0x0000000f0e0f7221 */ /* 0x000fc80000010000 */
[----:B0-----:R-:W-:-:S04]  /*0630*/  FADD.FTZ R16, R15, R16 ;  /* 0x000000100f107221 */ /* 0x001fc80000010000 */
[----:B------:R-:W-:-:S04]  /*0640*/  FADD.FTZ R17, R16, R17 ;  /* 0x0000001110117221 */ /* 0x000fc80000010000 */
[----:B------:R-:W-:-:S04]  /*0650*/  FADD.FTZ R18, R17, R18 ;  /* 0x0000001211127221 */ /* 0x000fc80000010000 */
[----:B------:R-:W-:Y:S01]  /*0660*/  FADD.FTZ R19, R18, R19 ;  /* 0x0000001312137221 */ /* 0x000fe20000010000 */
[----:B------:R-:W-:Y:S06]  /*0670*/  BRA.U UP0, `(.L_x_3) ;  /* 0xfffffffd00a07547 */ /* 0x000fec000b83ffff */
.L_x_2:
[----:B------:R-:W-:Y:S05]  /*0680*/  BRA.U !UP1, `(.L_x_1) ;  /* 0x0000000109b87547 */ /* 0x000fea000b800000 */
[----:B------:R-:W-:Y:S02]  /*0690*/  UISETP.GE.U32.AND UP0, UPT, UR10, 0x8, UPT ;  /* 0x000000080a00788c */ /* 0x000fe4000bf06070 */
[----:B------:R-:W-:-:S04]  /*06a0*/  ULOP3.LUT UR11, UR5, 0x7, URZ, 0xc0, !UPT ;  /* 0x00000007050b7892 */ /* 0x000fc8000f8ec0ff */
[----:B------:R-:W-:-:S03]  /*06b0*/  UISETP.NE.AND UP1, UPT, UR11, URZ, UPT ;  /* 0x000000ff0b00728c */ /* 0x000fc6000bf25270 */
[----:B------:R-:W-:Y:S08]  /*06c0*/  BRA.U !UP0, `(.L_x_4) ;  /* 0x00000001083c7547 */ /* 0x000ff0000b800000 */
[----:B------:R-:W1:Y:S01]  /*06d0*/  S2UR UR7, SR_CgaCtaId ;  /* 0x00000000000779c3 */ /* 0x000e620000008800 */
[----:B------:R-:W-:Y:S02]  /*06e0*/  UMOV UR6, 0x400 ;  /* 0x0000040000067882 */ /* 0x000fe40000000000 */
[----:B-1----:R-:W-:-:S04]  /*06f0*/  ULEA UR6, UR7, UR6, 0x18 ;  /* 0x0000000607067291 */ /* 0x002fc8000f8ec0ff */
[----:B------:R-:W-:Y:S02]  /*0700*/  ULEA UR6, UR4, UR6, 0x2 ;  /* 0x0000000604067291 */ /* 0x000fe4000f8e10ff */
[----:B------:R-:W-:-:S07]  /*0710*/  UIADD3 UR4, UPT, UPT, UR4, 0x8, URZ ;  /* 0x0000000804047890 */ /* 0x000fce000fffe0ff */
[----:B0-----:R-:W0:Y:S04]  /*0720*/  LDS.128 R4, [UR6] ;  /* 0x00000006ff047984 */ /* 0x001e280008000c00 */
[----:B------:R-:W1:Y:S01]  /*0730*/  LDS.128 R8, [UR6+0x10] ;  /* 0x00001006ff087984 */ /* 0x000e620008000c00 */
[----:B0-----:R-:W-:-:S04]  /*0740*/  FADD.FTZ R4, R19, R4 ;  /* 0x0000000413047221 */ /* 0x001fc80000010000 */
[----:B------:R-:W-:-:S04]  /*0750*/  FADD.FTZ R5, R4, R5 ;  /* 0x0000000504057221 */ /* 0x000fc80000010000 */
[----:B------:R-:W-:-:S04]  /*0760*/  FADD.FTZ R6, R5, R6 ;  /* 0x0000000605067221 */ /* 0x000fc80000010000 */
[----:B------:R-:W-:-:S04]  /*0770*/  FADD.FTZ R7, R6, R7 ;  /* 0x0000000706077221 */ /* 0x000fc80000010000 */
[----:B-1----:R-:W-:-:S04]  /*0780*/  FADD.FTZ R8, R7, R8 ;  /* 0x0000000807087221 */ /* 0x002fc80000010000 */
[----:B------:R-:W-:-:S04]  /*0790*/  FADD.FTZ R9, R8, R9 ;  /* 0x0000000908097221 */ /* 0x000fc80000010000 */
[----:B------:R-:W-:-:S04]  /*07a0*/  FADD.FTZ R10, R9, R10 ;  /* 0x0000000a090a7221 */ /* 0x000fc80000010000 */
[----:B------:R-:W-:-:S07]  /*07b0*/  FADD.FTZ R19, R10, R11 ;  /* 0x0000000b0a137221 */ /* 0x000fce0000010000 */
.L_x_4:
        /* <DEDUP_REMOVED lines=10> */
[----:B0-----:R-:W0:Y:S02]  /*0860*/  LDS.128 R4, [UR6] ;  /* 0x00000006ff047984 */ /* 0x001e240008000c00 */
[----:B0-----:R-:W-:-:S04]  /*0870*/  FADD.FTZ R4, R19, R4 ;  /* 0x0000000413047221 */ /* 0x001fc80000010000 */
[----:B------:R-:W-:-:S04]  /*0880*/  FADD.FTZ R5, R4, R5 ;  /* 0x0000000504057221 */ /* 0x000fc80000010000 */
[----:B------:R-:W-:-:S04]  /*0890*/  FADD.FTZ R6, R5, R6 ;  /* 0x0000000605067221 */ /* 0x000fc80000010000 */
[----:B------:R-:W-:-:S07]  /*08a0*/  FADD.FTZ R19, R6, R7 ;  /* 0x0000000706137221 */ /* 0x000fce0000010000 */
.L_x_5:
[----:B------:R-:W-:Y:S05]  /*08b0*/  BRA.U !UP1, `(.L_x_1) ;  /* 0x00000001092c7547 */ /* 0x000fea000b800000 */
[----:B------:R-:W1:Y:S01]  /*08c0*/  S2UR UR7, SR_CgaCtaId ;  /* 0x00000000000779c3 */ /* 0x000e620000008800 */
[----:B------:R-:W-:Y:S01]  /*08d0*/  UMOV UR6, 0x400 ;  /* 0x0000040000067882 */ /* 0x000fe20000000000 */
[----:B------:R-:W-:Y:S02]  /*08e0*/  UIADD3 UR5, UPT, UPT, -UR5, URZ, URZ ;  /* 0x000000ff05057290 */ /* 0x000fe4000fffe1ff */
[----:B-1----:R-:W-:-:S04]  /*08f0*/  ULEA UR6, UR7, UR6, 0x18 ;  /* 0x0000000607067291 */ /* 0x002fc8000f8ec0ff */
[----:B------:R-:W-:-:S12]  /*0900*/  ULEA UR4, UR4, UR6, 0x2 ;  /* 0x0000000604047291 */ /* 0x000fd8000f8e10ff */
.L_x_6:
[----:B------:R-:W1:Y:S01]  /*0910*/  LDS R4, [UR4] ;  /* 0x00000004ff047984 */ /* 0x000e620008000800 */
[----:B------:R-:W-:Y:S02]  /*0920*/  UIADD3 UR5, UPT, UPT, UR5, 0x1, URZ ;  /* 0x0000000105057890 */ /* 0x000fe4000fffe0ff */
[----:B------:R-:W-:Y:S02]  /*0930*/  UIADD3 UR4, UPT, UPT, UR4, 0x4, URZ ;  /* 0x0000000404047890 */ /* 0x000fe4000fffe0ff */
[----:B------:R-:W-:Y:S01]  /*0940*/  UISETP.NE.AND UP0, UPT, UR5, URZ, UPT ;  /* 0x000000ff0500728c */ /* 0x000fe2000bf05270 */
[----:B-1----:R-:W-:-:S08]  /*0950*/  FADD.FTZ R19, R4, R19 ;  /* 0x0000001304137221 */ /* 0x002fd00000010000 */
[----:B------:R-:W-:Y:S05]  /*0960*/  BRA.U UP0, `(.L_x_6) ;  /* 0xfffffffd00e87547 */ /* 0x000fea000b83ffff */
.L_x_1:
[----:B------:R-:W1:Y:S01]  /*0970*/  LDCU.64 UR4, c[0x0][0x390] ;  /* 0x00007200ff0477ac */ /* 0x000e620008000a00 */
[----:B------:R-:W-:Y:S01]  /*0980*/  IMAD.WIDE.U32 R24, R0, 0x4, R24 ;  /* 0x0000000400187825 */ /* 0x000fe200078e0018 */
[----:B------:R-:W2:Y:S05]  /*0990*/  LDC.64 R4, c[0x0][0x3a0] ;  /* 0x0000e800ff047b82 */ /* 0x000eaa0000000a00 */
[----:B------:R-:W3:Y:S01]  /*09a0*/  LDG.E.CONSTANT R24, desc[UR8][R24.64] ;  /* 0x0000000818187981 */ /* 0x000ee2000c1e9900 */
[----:B-1----:R-:W-:-:S04]  /*09b0*/  ISETP.NE.U32.AND P0, PT, RZ, UR4, PT ;  /* 0x00000004ff007c0c */ /* 0x002fc8000bf05070 */
[----:B------:R-:W-:-:S13]  /*09c0*/  ISETP.NE.AND.EX P0, PT, RZ, UR5, PT, P0 ;  /* 0x00000005ff007c0c */ /* 0x000fda000bf05300 */
[----:B------:R-:W-:-:S06]  /*09d0*/  @P0 IMAD.WIDE.U32 R22, R0, 0x4, R22 ;  /* 0x0000000400160825 */ /* 0x000fcc00078e0016 */
[----:B------:R-:W4:Y:S01]  /*09e0*/  @P0 LDG.E.CONSTANT R22, desc[UR8][R22.64] ;  /* 0x0000000816160981 */ /* 0x000f22000c1e9900 */
[----:B--2---:R-:W-:-:S06]  /*09f0*/  FFMA.FTZ R19, R19, R5, R4 ;  /* 0x0000000513137223 */ /* 0x004fcc0000010004 */
[----:B------:R-:W1:Y:S01]  /*0a00*/  MUFU.RSQ R19, R19 ;  /* 0x0000001300137308 */ /* 0x000e620000001400 */
[----:B------:R-:W-:-:S04]  /*0a10*/  IMAD.WIDE.U32 R26, R0, 0x4, R26 ;  /* 0x00000004001a7825 */ /* 0x000fc800078e001a */
[--C-:B---3--:R-:W-:Y:S02]  /*0a20*/  HADD2.F32 R4, -RZ, R24.reuse.H0_H0 ;  /* 0x20000018ff047230 */ /* 0x108fe40000004100 */
[----:B------:R-:W-:-:S03]  /*0a30*/  HADD2.F32 R5, -RZ, R24.H1_H1 ;  /* 0x30000018ff057230 */ /* 0x000fc60000004100 */
[----:B------:R-:W-:Y:S02]  /*0a40*/  FMUL.FTZ R4, R3, R4 ;  /* 0x0000000403047220 */ /* 0x000fe40000410000 */
[----:B------:R-:W-:Y:S02]  /*0a50*/  FMUL.FTZ R2, R2, R5 ;  /* 0x0000000502027220 */ /* 0x000fe40000410000 */
[C---:B-1----:R-:W-:Y:S02]  /*0a60*/  FMUL.FTZ R4, R19.reuse, R4 ;  /* 0x0000000413047220 */ /* 0x042fe40000410000 */
[----:B------:R-:W-:-:S05]  /*0a70*/  FMUL.FTZ R3, R19, R2 ;  /* 0x0000000213037220 */ /* 0x000fca0000410000 */
[----:B------:R-:W-:-:S05]  /*0a80*/  F2FP.F16.F32.PACK_AB R3, R3, R4 ;  /* 0x000000040303723e */ /* 0x000fca00000000ff */
[----:B----4-:R-:W-:-:S05]  /*0a90*/  @P0 HFMA2 R3, R3, 1, 1, R22 ;  /* 0x3c003c0003030831 */ /* 0x010fca0000000016 */
[----:B------:R-:W-:Y:S01]  /*0aa0*/  STG.E desc[UR8][R26.64], R3 ;  /* 0x000000031a007986 */ /* 0x000fe2000c101908 */
[----:B------:R-:W-:Y:S05]  /*0ab0*/  EXIT ;  /* 0x000000000000794d */ /* 0x000fea0003800000 */
.L_x_0:
[----:B------:R-:W-:-:S06]  /*0ac0*/  IMAD.WIDE.U32 R4, R0, 0x4, R2 ;  /* 0x0000000400047825 */ /* 0x000fcc00078e0002 */
[----:B------:R-:W2:Y:S01]  /*0ad0*/  LDG.E.CONSTANT R4, desc[UR8][R4.64] ;  /* 0x0000000804047981 */ /* 0x000ea2000c1e9900 */
[----:B------:R-:W0:Y:S01]  /*0ae0*/  S2UR UR6, SR_CgaCtaId ;  /* 0x00000000000679c3 */ /* 0x000e220000008800 */
[----:B------:R-:W-:Y:S01]  /*0af0*/  UMOV UR4, 0x400 ;  /* 0x0000040000047882 */ /* 0x000fe20000000000 */
[----:B------:R-:W-:Y:S01]  /*0b00*/  ISETP.NE.AND P0, PT, R8, RZ, PT ;  /* 0x000000ff0800720c */ /* 0x000fe20003f05270 */
[----:B------:R-:W-:Y:S01]  /*0b10*/  UISETP.GE.AND UP0, UPT, UR12, 0x1, UPT ;  /* 0x000000010c00788c */ /* 0x000fe2000bf06270 */
[----:B------:R-:W-:Y:S01]  /*0b20*/  MOV R19, RZ ;  /* 0x000000ff00137202 */ /* 0x000fe20000000f00 */
[----:B0-----:R-:W-:-:S06]  /*0b30*/  ULEA UR7, UR6, UR4, 0x18 ;  /* 0x0000000406077291 */ /* 0x001fcc000f8ec0ff */
[----:B------:R-:W-:Y:S01]  /*0b40*/  LEA R20, R20, UR7, 0x2 ;  /* 0x0000000714147c11 */ /* 0x000fe2000f8e10ff */
[--C-:B--2---:R-:W-:Y:S02]  /*0b50*/  HADD2.F32 R2, -RZ, R4.reuse.H0_H0 ;  /* 0x20000004ff027230 */ /* 0x104fe40000004100 */
[----:B------:R-:W-:-:S03]  /*0b60*/  HADD2.F32 R3, -RZ, R4.H1_H1 ;  /* 0x30000004ff037230 */ /* 0x000fc60000004100 */
[----:B------:R-:W-:Y:S02]  /*0b70*/  FMNMX.FTZ R2, R2, 65504, PT ;  /* 0x477fe00002027809 */ /* 0x000fe40003810000 */
[----:B------:R-:W-:Y:S02]  /*0b80*/  FMNMX.FTZ R3, R3, 65504, PT ;  /* 0x477fe00003037809 */ /* 0x000fe40003810000 */
[----:B------:R-:W-:Y:S02]  /*0b90*/  FMNMX.FTZ R2, R2, -65504, !PT ;  /* 0xc77fe00002027809 */ /* 0x000fe40007810000 */
[----:B------:R-:W-:-:S03]  /*0ba0*/  FMNMX.FTZ R3, R3, -65504, !PT ;  /* 0xc77fe00003037809 */ /* 0x000fc60007810000 */
[----:B------:R-:W-:-:S04]  /*0bb0*/  FADD.FTZ R6, RZ, R2 ;  /* 0x00000002ff067221 */ /* 0x000fc80000010000 */
[----:B------:R-:W-:-:S05]  /*0bc0*/  FADD.FTZ R6, R3, R6 ;  /* 0x0000000603067221 */ /* 0x000fca0000010000 */
[----:B------:R-:W0:Y:S02]  /*0bd0*/  SHFL.BFLY PT, R7, R6, 0x10, 0x1f ;  /* 0x0e001f0006077f89 */ /* 0x000e2400000e0000 */
[----:B0-----:R-:W-:-:S05]  /*0be0*/  FADD.FTZ R7, R6, R7 ;  /* 0x0000000706077221 */ /* 0x001fca0000010000 */
        /* <DEDUP_REMOVED lines=11> */
[----:B------:R-:W-:Y:S01]  /*0ca0*/  UISETP.GE.U32.AND UP2, UPT, UR12, 0x3c1, UPT ;  /* 0x000003c10c00788c */ /* 0x000fe2000bf46070 */
[----:B------:R-:W-:Y:S01]  /*0cb0*/  HFMA2 R19, -RZ, RZ, 0, 0 ;  /* 0x00000000ff137431 */ /* 0x000fe200000001ff */
[----:B------:R-:W-:Y:S01]  /*0cc0*/  UISETP.LT.AND UP1, UPT, UR5, 0x1, UPT ;  /* 0x000000010500788c */ /* 0x000fe2000bf21270 */
[----:B------:R-:W-:-:S03]  /*0cd0*/  UMOV UR4, URZ ;  /* 0x000000ff00047c82 */ /* 0x000fc60008000000 */
[----:B------:R-:W-:-:S04]  /*0ce0*/  USEL UR6, UR5, 0x1, !UP1 ;  /* 0x0000000105067887 */ /* 0x000fc8000c800000 */
[----:B------:R-:W-:-:S04]  /*0cf0*/  ULOP3.LUT UR13, UR6, 0xf, URZ, 0xc0, !UPT ;  /* 0x0000000f060d7892 */ /* 0x000fc8000f8ec0ff */
[----:B------:R-:W-:Y:S01]  /*0d00*/  UISETP.NE.AND UP1, UPT, UR13, URZ, UPT ;  /* 0x000000ff0d00728c */ /* 0x000fe2000bf25270 */
[----:B------:R-:W-:Y:S10]  /*0d10*/  BRA.U !UP2, `(.L_x_8) ;  /* 0x000000010a707547 */ /* 0x000ff4000b800000 */
[----:B------:R-:W-:Y:S01]  /*0d20*/  ULOP3.LUT UR4, UR6, 0x1fffff0, URZ, 0xc0, !UPT ;  /* 0x01fffff006047892 */ /* 0x000fe2000f8ec0ff */
[----:B------:R-:W-:Y:S01]  /*0d30*/  MOV R19, RZ ;  /* 0x000000ff00137202 */ /* 0x000fe20000000f00 */
[----:B------:R-:W-:Y:S02]  /*0d40*/  UIADD3 UR10, UPT, UPT, UR7, 0x20, URZ ;  /* 0x00000020070a7890 */ /* 0x000fe4000fffe0ff */
[----:B------:R-:W-:-:S12]  /*0d50*/  UIADD3 UR11, UPT, UPT, -UR4, URZ, URZ ;  /* 0x000000ff040b7290 */ /* 0x000fd8000fffe1ff */
.L_x_9:
[----:B------:R-:W1:Y:S01]  /*0d60*/  LDS.128 R4, [UR10+-0x20] ;  /* 0xffffe00aff047984 */ /* 0x000e620008000c00 */
[----:B------:R-:W-:-:S03]  /*0d70*/  UIADD3 UR11, UPT, UPT, UR11, 0x10, URZ ;  /* 0x000000100b0b7890 */ /* 0x000fc6000fffe0ff */
[----:B0-----:R-:W0:Y:S01]  /*0d80*/  LDS.128 R8, [UR10+-0x10] ;  /* 0xfffff00aff087984 */ /* 0x001e220008000c00 */
[----:B------:R-:W-:-:S03]  /*0d90*/  UISETP.NE.AND UP2, UPT, UR11, URZ, UPT ;  /* 0x000000ff0b00728c */ /* 0x000fc6000bf45270 */
[----:B------:R-:W2:Y:S01]  /*0da0*/  LDS.128 R12, [UR10] ;  /* 0x0000000aff0c7984 */ /* 0x000ea20008000c00 */
[----:B-1----:R-:W-:-:S03]  /*0db0*/  FADD.FTZ R4, R4, R19 ;  /* 0x0000001304047221 */ /* 0x002fc60000010000 */
[----:B------:R-:W1:Y:S01]  /*0dc0*/  LDS.128 R16, [UR10+0x10] ;  /* 0x0000100aff107984 */ /* 0x000e620008000c00 */
[----:B------:R-:W-:Y:S01]  /*0dd0*/  UIADD3 UR10, UPT, UPT, UR10, 0x40, URZ ;  /* 0x000000400a0a7890 */ /* 0x000fe2000fffe0ff */
[----:B------:R-:W-:-:S04]  /*0de0*/  FADD.FTZ R5, R4, R5 ;  /* 0x0000000504057221 */ /* 0x000fc80000010000 */
[----:B------:R-:W-:-:S04]  /*0df0*/  FADD.FTZ R6, R5, R6 ;  /* 0x0000000605067221 */ /* 0x000fc80000010000 */
[----:B------:R-:W-:-:S04]  /*0e00*/  FADD.FTZ R7, R6, R7 ;  /* 0x0000000706077221 */ /* 0x000fc80000010000 */
[----:B0-----:R-:W-:-:S04]  /*0e10*/  FADD.FTZ R8, R7, R8 ;  /* 0x0000000807087221 */ /* 0x001fc80000010000 */
[----:B------:R-:W-:-:S04]  /*0e20*/  FADD.FTZ R9, R8, R9 ;  /* 0x0000000908097221 */ /* 0x000fc80000010000 */
[----:B------:R-:W-:-:S04]  /*0e30*/  FADD.FTZ R10, R9, R10 ;  /* 0x0000000a090a7221 */ /* 0x000fc80000010000 */
[----:B------:R-:W-:-:S04]  /*0e40*/  FADD.FTZ R11, R10, R11 ;  /* 0x0000000b0a0b7221 */ /* 0x000fc80000010000 */
[----:B--2---:R-:W-:-:S04]  /*0e50*/  FADD.FTZ R12, R11, R12 ;  /* 0x0000000c0b0c7221 */ /* 0x004fc80000010000 */
[----:B------:R-:W-:-:S04]  /*0e60*/  FADD.FTZ R13, R12, R13 ;  /* 0x0000000d0c0d7221 */ /* 0x000fc80000010000 */
[----:B------:R-:W-:-:S04]  /*0e70*/  FADD.FTZ R14, R13, R14 ;  /* 0x0000000e0d0e7221 */ /* 0x000fc80000010000 */
[----:B------:R-:W-:-:S04]  /*0e80*/  FADD.FTZ R15, R14, R15 ;  /* 0x0000000f0e0f7221 */ /* 0x000fc80000010000 */
[----:B-1----:R-:W-:-:S04]  /*0e90*/  FADD.FTZ R16, R15, R16 ;  /* 0x000000100f107221 */ /* 0x002fc80000010000 */
[----:B------:R-:W-:-:S04]  /*0ea0*/  FADD.FTZ R17, R16, R17 ;  /* 0x0000001110117221 */ /* 0x000fc80000010000 */
[----:B------:R-:W-:-:S04]  /*0eb0*/  FADD.FTZ R18, R17, R18 ;  /* 0x0000001211127221 */ /* 0x000fc80000010000 */
[----:B------:R-:W-:Y:S01]  /*0ec0*/  FADD.FTZ R19, R18, R19 ;  /* 0x0000001312137221 */ /* 0x000fe20000010000 */
[----:B------:R-:W-:Y:S06]  /*0ed0*/  BRA.U UP2, `(.L_x_9) ;  /* 0xfffffffd02a07547 */ /* 0x000fec000b83ffff */
.L_x_8:
[----:B------:R-:W-:Y:S05]  /*0ee0*/  BRA.U !UP1, `(.L_x_7) ;  /* 0x0000000109947547 */ /* 0x000fea000b800000 */
[----:B------:R-:W-:Y:S02]  /*0ef0*/  UISETP.GE.U32.AND UP1, UPT, UR13, 0x8, UPT ;  /* 0x000000080d00788c */ /* 0x000fe4000bf26070 */
[----:B------:R-:W-:-:S04]  /*0f00*/  ULOP3.LUT UR11, UR6, 0x7, URZ, 0xc0, !UPT ;  /* 0x00000007060b7892 */ /* 0x000fc8000f8ec0ff */
[----:B------:R-:W-:-:S03]  /*0f10*/  UISETP.NE.AND UP2, UPT, UR11, URZ, UPT ;  /* 0x000000ff0b00728c */ /* 0x000fc6000bf45270 */
[----:B------:R-:W-:Y:S08]  /*0f20*/  BRA.U !UP1, `(.L_x_10) ;  /* 0x0000000109307547 */ /* 0x000ff0000b800000 */
[----:B------:R-:W-:Y:S02]  /*0f30*/  ULEA UR10, UR4, UR7, 0x2 ;  /* 0x00000007040a7291 */ /* 0x000fe4000f8e10ff */
[----:B------:R-:W-:-:S07]  /*0f40*/  UIADD3 UR4, UPT, UPT, UR4, 0x8, URZ ;  /* 0x0000000804047890 */ /* 0x000fce000fffe0ff */
[----:B------:R-:W1:Y:S04]  /*0f50*/  LDS.128 R4, [UR10] ;  /* 0x0000000aff047984 */ /* 0x000e680008000c00 */
[----:B0-----:R-:W0:Y:S01]  /*0f60*/  LDS.128 R8, [UR10+0x10] ;  /* 0x0000100aff087984 */ /* 0x001e220008000c00 */
[----:B-1----:R-:W-:-:S04]  /*0f70*/  FADD.FTZ R4, R19, R4 ;  /* 0x0000000413047221 */ /* 0x002fc80000010000 */
[----:B------:R-:W-:-:S04]  /*0f80*/  FADD.FTZ R5, R4, R5 ;  /* 0x0000000504057221 */ /* 0x000fc80000010000 */
[----:B------:R-:W-:-:S04]  /*0f90*/  FADD.FTZ R6, R5, R6 ;  /* 0x0000000605067221 */ /* 0x000fc80000010000 */
[----:B------:R-:W-:-:S04]  /*0fa0*/  FADD.FTZ R7, R6, R7 ;  /* 0x0000000706077221 */ /* 0x000fc80000010000 */
[----:B0-----:R-:W-:-:S04]  /*0fb0*/  FADD.FTZ R8, R7, R8 ;  /* 0x0000000807087221 */ /* 0x001fc80000010000 */
[----:B------:R-:W-:-:S04]  /*0fc0*/  FADD.FTZ R9, R8, R9 ;  /* 0x0000000908097221 */ /* 0x000fc80000010000 */
[----:B------:R-:W-:-:S04]  /*0fd0*/  FADD.FTZ R10, R9, R10 ;  /* 0x0000000a090a7221 */ /* 0x000fc80000010000 */
[----:B------:R-:W-:-:S07]  /*0fe0*/  FADD.FTZ R19, R10, R11 ;  /* 0x0000000b0a137221 */ /* 0x000fce0000010000 */
.L_x_10:
[----:B------:R-:W-:Y:S05]  /*0ff0*/  BRA.U !UP2, `(.L_x_7) ;  /* 0x000000010a507547 */ /* 0x000fea000b800000 */
[----:B------:R-:W-:Y:S02]  /*1000*/  UISETP.GE.U32.AND UP1, UPT, UR11, 0x4, UPT ;  /* 0x000000040b00788c */ /* 0x000fe4000bf26070 */
[----:B------:R-:W-:-:S04]  /*1010*/  ULOP3.LUT UR6, UR6, 0x3, URZ, 0xc0, !UPT ;  /* 0x0000000306067892 */ /* 0x000fc8000f8ec0ff */
[----:B------:R-:W-:-:S03]  /*1020*/  UISETP.NE.AND UP2, UPT, UR6, URZ, UPT ;  /* 0x000000ff0600728c */ /* 0x000fc6000bf45270 */
[----:B------:R-:W-:Y:S08]  /*1030*/  BRA.U !UP1, `(.L_x_11) ;  /* 0x00000001091c7547 */ /* 0x000ff0000b800000 */
[----:B------:R-:W-:Y:S02]  /*1040*/  ULEA UR10, UR4, UR7, 0x2 ;  /* 0x00000007040a7291 */ /* 0x000fe4000f8e10ff */
[----:B------:R-:W-:-:S07]  /*1050*/  UIADD3 UR4, UPT, UPT, UR4, 0x4, URZ ;  /* 0x0000000404047890 */ /* 0x000fce000fffe0ff */
[----:B------:R-:W1:Y:S02]  /*1060*/  LDS.128 R4, [UR10] ;  /* 0x0000000aff047984 */ /* 0x000e640008000c00 */
[----:B-1----:R-:W-:-:S04]  /*1070*/  FADD.FTZ R4, R19, R4 ;  /* 0x0000000413047221 */ /* 0x002fc80000010000 */
[----:B------:R-:W-:-:S04]  /*1080*/  FADD.FTZ R5, R4, R5 ;  /* 0x0000000504057221 */ /* 0x000fc80000010000 */
[----:B------:R-:W-:-:S04]  /*1090*/  FADD.FTZ R6, R5, R6 ;  /* 0x0000000605067221 */ /* 0x000fc80000010000 */
[----:B------:R-:W-:-:S07]  /*10a0*/  FADD.FTZ R19, R6, R7 ;  /* 0x0000000706137221 */ /* 0x000fce0000010000 */
.L_x_11:
[----:B------:R-:W-:Y:S05]  /*10b0*/  BRA.U !UP2, `(.L_x_7) ;  /* 0x000000010a207547 */ /* 0x000fea000b800000 */
[----:B------:R-:W-:Y:S02]  /*10c0*/  ULEA UR4, UR4, UR7, 0x2 ;  /* 0x0000000704047291 */ /* 0x000fe4000f8e10ff */
[----:B------:R-:W-:-:S12]  /*10d0*/  UIADD3 UR6, UPT, UPT, -UR6, URZ, URZ ;  /* 0x000000ff06067290 */ /* 0x000fd8000fffe1ff */
.L_x_12:
[----:B------:R-:W1:Y:S01]  /*10e0*/  LDS R4, [UR4] ;  /* 0x00000004ff047984 */ /* 0x000e620008000800 */
[----:B------:R-:W-:Y:S02]  /*10f0*/  UIADD3 UR6, UPT, UPT, UR6, 0x1, URZ ;  /* 0x0000000106067890 */ /* 0x000fe4000fffe0ff */
[----:B------:R-:W-:Y:S02]  /*1100*/  UIADD3 UR4, UPT, UPT, UR4, 0x4, URZ ;  /* 0x0000000404047890 */ /* 0x000fe4000fffe0ff */
[----:B------:R-:W-:Y:S01]  /*1110*/  UISETP.NE.AND UP1, UPT, UR6, URZ, UPT ;  /* 0x000000ff0600728c */ /* 0x000fe2000bf25270 */
[----:B-1----:R-:W-:-:S08]  /*1120*/  FADD.FTZ R19, R4, R19 ;  /* 0x0000001304137221 */ /* 0x002fd00000010000 */
[----:B------:R-:W-:Y:S05]  /*1130*/  BRA.U UP1, `(.L_x_12) ;  /* 0xfffffffd01e87547 */ /* 0x000fea000b83ffff */
.L_x_7:
[----:B------:R-:W1:Y:S02]  /*1140*/  LDCU UR11, c[0x0][0x3a4] ;  /* 0x00007480ff0b77ac */ /* 0x000e640008000800 */
[C---:B-1----:R-:W-:Y:S01]  /*1150*/  FFMA.FTZ R2, -R19.reuse, UR11, R2 ;  /* 0x0000000b13027c23 */ /* 0x042fe20008010102 */
[----:B------:R-:W-:Y:S01]  /*1160*/  FFMA.FTZ R3, -R19, UR11, R3 ;  /* 0x0000000b13037c23 */ /* 0x000fe20008010103 */
[----:B------:R-:W-:Y:S02]  /*1170*/  MOV R19, RZ ;  /* 0x000000ff00137202 */ /* 0x000fe40000000f00 */
[----:B------:R-:W-:-:S04]  /*1180*/  FFMA.FTZ R4, R2, R2, RZ ;  /* 0x0000000202047223 */ /* 0x000fc800000100ff */
[----:B------:R-:W-:-:S05]  /*1190*/  FFMA.FTZ R4, R3, R3, R4 ;  /* 0x0000000303047223 */ /* 0x000fca0000010004 */
[----:B------:R-:W1:Y:S02]  /*11a0*/  SHFL.BFLY PT, R5, R4, 0x10, 0x1f ;  /* 0x0e001f0004057f89 */ /* 0x000e6400000e0000 */
[----:B-1----:R-:W-:-:S05]  /*11b0*/  FADD.FTZ R5, R4, R5 ;  /* 0x0000000504057221 */ /* 0x002fca0000010000 */
[----:B------:R-:W1:Y:S02]  /*11c0*/  SHFL.BFLY PT, R6, R5, 0x8, 0x1f ;  /* 0x0d001f0005067f89 */ /* 0x000e6400000e0000 */
[----:B-1----:R-:W-:-:S05]  /*11d0*/  FADD.FTZ R6, R5, R6 ;  /* 0x0000000605067221 */ /* 0x002fca0000010000 */
[----:B------:R-:W1:Y:S02]  /*11e0*/  SHFL.BFLY PT, R7, R6, 0x4, 0x1f ;  /* 0x0c801f0006077f89 */ /* 0x000e6400000e0000 */
[----:B-1----:R-:W-:-:S05]  /*11f0*/  FADD.FTZ R7, R6, R7 ;  /* 0x0000000706077221 */ /* 0x002fca0000010000 */
[----:B------:R-:W1:Y:S02]  /*1200*/  SHFL.BFLY PT, R8, R7, 0x2, 0x1f ;  /* 0x0c401f0007087f89 */ /* 0x000e6400000e0000 */
[----:B-1----:R-:W-:-:S05]  /*1210*/  FADD.FTZ R8, R7, R8 ;  /* 0x0000000807087221 */ /* 0x002fca0000010000 */
[----:B0-----:R-:W0:Y:S02]  /*1220*/  SHFL.BFLY PT, R9, R8, 0x1, 0x1f ;  /* 0x0c201f0008097f89 */ /* 0x001e2400000e0000 */
[----:B0-----:R-:W-:-:S05]  /*1230*/  FADD.FTZ R9, R8, R9 ;  /* 0x0000000908097221 */ /* 0x001fca0000010000 */
[----:B------:R0:W-:Y:S01]  /*1240*/  @!P0 STS [R20], R9 ;  /* 0x0000000914008388 */ /* 0x0001e20000000800 */
[----:B------:R-:W-:Y:S06]  /*1250*/  BAR.SYNC.DEFER_BLOCKING 0x0 ;  /* 0x0000000000007b1d */ /* 0x000fec0000010000 */
[----:B------:R-:W-:Y:S05]  /*1260*/  BRA.U !UP0, `(.L_x_13) ;  /* 0x0000000508287547 */ /* 0x000fea000b800000 */
[----:B------:R-:W-:Y:S01]  /*1270*/  UISETP.LT.AND UP0, UPT, UR5, 0x1, UPT ;  /* 0x000000010500788c */ /* 0x000fe2000bf01270 */
[----:B------:R-:W-:Y:S01]  /*1280*/  HFMA2 R19, -RZ, RZ, 0, 0 ;  /* 0x00000000ff137431 */ /* 0x000fe200000001ff */
[----:B------:R-:W-:Y:S02]  /*1290*/  UMOV UR4, URZ ;  /* 0x000000ff00047c82 */ /* 0x000fe40008000000 */
[----:B------:R-:W-:Y:S02]  /*12a0*/  USEL UR5, UR5, 0x1, !UP0 ;  /* 0x0000000105057887 */ /* 0x000fe4000c000000 */
[----:B------:R-:W-:Y:S02]  /*12b0*/  UISETP.GE.U32.AND UP0, UPT, UR12, 0x3c1, UPT ;  /* 0x000003c10c00788c */ /* 0x000fe4000bf06070 */
[----:B------:R-:W-:-:S04]  /*12c0*/  ULOP3.LUT UR13, UR5, 0xf, URZ, 0xc0, !UPT ;  /* 0x0000000f050d7892 */ /* 0x000fc8000f8ec0ff */
[----:B------:R-:W-:-:S03]  /*12d0*/  UISETP.NE.AND UP1, UPT, UR13, URZ, UPT ;  /* 0x000000ff0d00728c */ /* 0x000fc6000bf25270 */
[----:B------:R-:W-:Y:S08]  /*12e0*/  BRA.U !UP0, `(.L_x_14) ;  /* 0x0000000108707547 */ /* 0x000ff0000b800000 */
[----:B------:R-:W-:Y:S01]  /*12f0*/  ULOP3.LUT UR4, UR5, 0x1fffff0, URZ, 0xc0, !UPT ;  /* 0x01fffff005047892 */ /* 0x000fe2000f8ec0ff */
[----:B------:R-:W-:Y:S01]  /*1300*/  MOV R19, RZ ;  /* 0x000000ff00137202 */ /* 0x000fe20000000f00 */
[----:B------:R-:W-:Y:S02]  /*1310*/  UIADD3 UR6, UPT, UPT, UR7, 0x20, URZ ;  /* 0x0000002007067890 */ /* 0x000fe4000fffe0ff */
[----:B------:R-:W-:-:S12]  /*1320*/  UIADD3 UR10, UPT, UPT, -UR4, URZ, URZ ;  /* 0x000000ff040a7290 */ /* 0x000fd8000fffe1ff */
.L_x_15:
        /* <DEDUP_REMOVED lines=24> */
.L_x_14:
        /* <DEDUP_REMOVED lines=17> */
.L_x_16:
        /* <DEDUP_REMOVED lines=12> */
.L_x_17:
[----:B------:R-:W-:Y:S05]  /*1680*/  BRA.U !UP1, `(.L_x_13) ;  /* 0x0000000109207547 */ /* 0x000fea000b800000 */
[----:B------:R-:W-:Y:S02]  /*1690*/  ULEA UR4, UR4, UR7, 0x2 ;  /* 0x0000000704047291 */ /* 0x000fe4000f8e10ff */
[----:B------:R-:W-:-:S12]  /*16a0*/  UIADD3 UR5, UPT, UPT, -UR5, URZ, URZ ;  /* 0x000000ff05057290 */ /* 0x000fd8000fffe1ff */
.L_x_18:
[----:B------:R-:W1:Y:S01]  /*16b0*/  LDS R4, [UR4] ;  /* 0x00000004ff047984 */ /* 0x000e620008000800 */
[----:B------:R-:W-:Y:S02]  /*16c0*/  UIADD3 UR5, UPT, UPT, UR5, 0x1, URZ ;  /* 0x0000000105057890 */ /* 0x000fe4000fffe0ff */
[----:B------:R-:W-:Y:S02]  /*16d0*/  UIADD3 UR4, UPT, UPT, UR4, 0x4, URZ ;  /* 0x0000000404047890 */ /* 0x000fe4000fffe0ff */
[----:B------:R-:W-:Y:S01]  /*16e0*/  UISETP.NE.AND UP0, UPT, UR5, URZ, UPT ;  /* 0x000000ff0500728c */ /* 0x000fe2000bf05270 */
[----:B-1----:R-:W-:-:S08]  /*16f0*/  FADD.FTZ R19, R4, R19 ;  /* 0x0000001304137221 */ /* 0x002fd00000010000 */
[----:B------:R-:W-:Y:S05]  /*1700*/  BRA.U UP0, `(.L_x_18) ;  /* 0xfffffffd00e87547 */ /* 0x000fea000b83ffff */
.L_x_13:
[----:B------:R-:W1:Y:S01]  /*1710*/  LDCU.64 UR4, c[0x0][0x390] ;  /* 0x00007200ff0477ac */ /* 0x000e620008000a00 */
[----:B------:R-:W-:Y:S01]  /*1720*/  IMAD.WIDE.U32 R24, R0, 0x4, R24 ;  /* 0x0000000400187825 */ /* 0x000fe200078e0018 */
[----:B------:R-:W2:Y:S05]  /*1730*/  LDC R4, c[0x0][0x3a0] ;  /* 0x0000e800ff047b82 */ /* 0x000eaa0000000800 */
[----:B------:R-:W3:Y:S01]  /*1740*/  LDG.E.CONSTANT R24, desc[UR8][R24.64] ;  /* 0x0000000818187981 */ /* 0x000ee2000c1e9900 */
[----:B-1----:R-:W-:-:S04]  /*1750*/  ISETP.NE.U32.AND P0, PT, RZ, UR4, PT ;  /* 0x00000004ff007c0c */ /* 0x002fc8000bf05070 */
[----:B------:R-:W-:-:S13]  /*1760*/  ISETP.NE.AND.EX P0, PT, RZ, UR5, PT, P0 ;  /* 0x00000005ff007c0c */ /* 0x000fda000bf05300 */
[----:B------:R-:W-:-:S06]  /*1770*/  @P0 IMAD.WIDE.U32 R22, R0, 0x4, R22 ;  /* 0x0000000400160825 */ /* 0x000fcc00078e0016 */
[----:B------:R-:W4:Y:S01]  /*1780*/  @P0 LDG.E.CONSTANT R22, desc[UR8][R22.64] ;  /* 0x0000000816160981 */ /* 0x000f22000c1e9900 */
[----:B--2---:R-:W-:-:S06]  /*1790*/  FFMA.FTZ R19, R19, UR11, R4 ;  /* 0x0000000b13137c23 */ /* 0x004fcc0008010004 */
        /* <DEDUP_REMOVED lines=12> */
.L_x_19:
[----:B------:R-:W-:-:S00]  /*1860*/  BRA `(.L_x_19) ;  /* 0xfffffffc00fc7947 */ /* 0x000fc0000383ffff */
[----:B------:R-:W-:-:S00]  /*1870*/  NOP ;  /* 0x0000000000007918 */ /* 0x000fc00000000000 */
        /* <DEDUP_REMOVED lines=8> */
.L_x_20:


//--------------------- .nv.shared._Z16head_norm_kernelPK6__halfS1_S1_PS_ffiiib --------------------------
	.section	.nv.shared._Z16head_norm_kernelPK6__halfS1_S1_PS_ffiiib,"aw",@nobits
	.sectionflags	@""
	.align	4
.nv.shared._Z16head_norm_kernelPK6__halfS1_S1_PS_ffiiib:
	.zero		1056


//--------------------- .nv.shared.reserved.0     --------------------------
	.section	.nv.shared.reserved.0,"aw",@nobits
	.weak		__nv_reservedSMEM_offset_0_alias
	.size		__nv_reservedSMEM_offset_0_alias, 0, 64
	.other		__nv_reservedSMEM_offset_0_alias,@"STO_CUDA_RESERVED_SHARED STV_DEFAULT"
__nv_reservedSMEM_offset_0_alias:
	.zero		0
	.zero		64


//--------------------- .nv.global                --------------------------
	.section	.nv.global,"aw",@nobits
.nv.global:
	.type		_ZN43_INTERNAL_715a613b_12_head_norm_cu_bf0d74984cuda3std3__48in_placeE,@object
	.size		_ZN43_INTERNAL_715a613b_12_head_norm_cu_bf0d74984cuda3std3__48in_placeE,(_ZN43_INTERNAL_715a613b_12_head_norm_cu_bf0d74984cuda3std6ranges3__45__cpo8distanceE - _ZN43_INTERNAL_715a613b_12_head_norm_cu_bf0d74984cuda3std3__48in_placeE)
_ZN43_INTERNAL_715a613b_12_head_norm_cu_bf0d74984cuda3std3__48in_placeE:
	.zero		1
	.type		_ZN43_INTERNAL_715a613b_12_head_norm_cu_bf0d74984cuda3std6ranges3__45__cpo8distanceE,@object
	.size		_ZN43_INTERNAL_715a613b_12_head_norm_cu_bf0d74984cuda3std6ranges3__45__cpo8distanceE,(_ZN43_INTERNAL_715a613b_12_head_norm_cu_bf0d74984cuda3std3__45__cpo6cbeginE - _ZN43_INTERNAL_715a613b_12_head_norm_cu_bf0d74984cuda3std6ranges3__45__cpo8distanceE)
_ZN43_INTERNAL_715a613b_12_head_norm_cu_bf0d74984cuda3std6ranges3__45__cpo8distanceE:
	.zero		1
	.type		_ZN43_INTERNAL_715a613b_12_head_norm_cu_bf0d74984cuda3std3__45__cpo6cbeginE,@object
	.size		_ZN43_INTERNAL_715a613b_12_head_norm_cu_bf0d74984cuda3std3__45__cpo6cbeginE,(_ZN43_INTERNAL_715a613b_12_head_norm_cu_bf0d74984cuda3std6ranges3__45__cpo7advanceE - _ZN43_INTERNAL_715a613b_12_head_norm_cu_bf0d74984cuda3std3__45__cpo6cbeginE)
_ZN43_INTERNAL_715a613b_12_head_norm_cu_bf0d74984cuda3std3__45__cpo6cbeginE:
	.zero		1
	.type		_ZN43_INTERNAL_715a613b_12_head_norm_cu_bf0d74984cuda3std6ranges3__45__cpo7advanceE,@object
	.size		_ZN43_INTERNAL_715a613b_12_head_norm_cu_bf0d74984cuda3std6ranges3__45__cpo7advanceE,(_ZN43_INTERNAL_715a613b_12_head_norm_cu_bf0d74984cuda3std3__45__cpo7crbeginE - _ZN43_INTERNAL_715a613b_12_head_norm_cu_bf0d74984cuda3std6ranges3__45__cpo7advanceE)
_ZN43_INTERNAL_715a613b_12_head_norm_cu_bf0d74984cuda3std6ranges3__45__cpo7advanceE:
	.zero		1
	.type		_ZN43_INTERNAL_715a613b_12_head_norm_cu_bf0d74984cuda3std3__45__cpo7crbeginE,@object
	.size		_ZN43_INTERNAL_715a613b_12_head_norm_cu_bf0d74984cuda3std3__45__cpo7crbeginE,(_ZN43_INTERNAL_715a613b_12_head_norm_cu_bf0d74984cuda3std6ranges3__45__cpo4dataE - _ZN43_INTERNAL_715a613b_12_head_norm_cu_bf0d74984cuda3std3__45__cpo7crbeginE)
_ZN43_INTERNAL_715a613b_12_head_norm_cu_bf0d74984cuda3std3__45__cpo7crbeginE:
	.zero		1
	.type		_ZN43_INTERNAL_715a613b_12_head_norm_cu_bf0d74984cuda3std6ranges3__45__cpo4dataE,@object
	.size		_ZN43_INTERNAL_715a613b_12_head_norm_cu_bf0d74984cuda3std6ranges3__45__cpo4dataE,(_ZN43_INTERNAL_715a613b_12_head_norm_cu_bf0d74984cuda3std6ranges3__45__cpo5beginE - _ZN43_INTERNAL_715a613b_12_head_norm_cu_bf0d74984cuda3std6ranges3__45__cpo4dataE)
_ZN43_INTERNAL_715a613b_12_head_norm_cu_bf0d74984cuda3std6ranges3__45__cpo4dataE:
	.zero		1
	.type		_ZN43_INTERNAL_715a613b_12_head_norm_cu_bf0d74984cuda3std6ranges3__45__cpo5beginE,@object
	.size		_ZN43_INTERNAL_715a613b_12_head_norm_cu_bf0d74984cuda3std6ranges3__45__cpo5beginE,(_ZN43_INTERNAL_715a613b_12_head_norm_cu_bf0d74984cuda3std3__445_GLOBAL__N__715a613b_12_head_norm_cu_bf0d74986ignoreE - _ZN43_INTERNAL_715a613b_12_head_norm_cu_bf0d74984cuda3std6ranges3__45__cpo5beginE)
_ZN43_INTERNAL_715a613b_12_head_norm_cu_bf0d74984cuda3std6ranges3__45__cpo5beginE:
	.zero		1
	.type		_ZN43_INTERNAL_715a613b_12_head_norm_cu_bf0d74984cuda3std3__445_GLOBAL__N__715a613b_12_head_norm_cu_bf0d74986ignoreE,@object
	.size		_ZN43_INTERNAL_715a613b_12_head_norm_cu_bf0d74984cuda3std3__445_GLOBAL__N__715a613b_12_head_norm_cu_bf0d74986ignoreE,(_ZN43_INTERNAL_715a613b_12_head_norm_cu_bf0d74984cuda3std6ranges3__45__cpo4sizeE - _ZN43_INTERNAL_715a613b_12_head_norm_cu_bf0d74984cuda3std3__445_GLOBAL__N__715a613b_12_head_norm_cu_bf0d74986ignoreE)
_ZN43_INTERNAL_715a613b_12_head_norm_cu_bf0d74984cuda3std3__445_GLOBAL__N__715a613b_12_head_norm_cu_bf0d74986ignoreE:
	.zero		1
	.type		_ZN43_INTERNAL_715a613b_12_head_norm_cu_bf0d74984cuda3std6ranges3__45__cpo4sizeE,@object
	.size		_ZN43_INTERNAL_715a613b_12_head_norm_cu_bf0d74984cuda3std6ranges3__45__cpo4sizeE,(_ZN43_INTERNAL_715a613b_12_head_norm_cu_bf0d74984cuda3std3__45__cpo5beginE - _ZN43_INTERNAL_715a613b_12_head_norm_cu_bf0d74984cuda3std6ranges3__45__cpo4sizeE)
_ZN43_INTERNAL_715a613b_12_head_norm_cu_bf0d74984cuda3std6ranges3__45__cpo4sizeE:
	.zero		1
	.type		_ZN43_INTERNAL_715a613b_12_head_norm_cu_bf0d74984cuda3std3__45__cpo5beginE,@object
	.size		_ZN43_INTERNAL_715a613b_12_head_norm_cu_bf0d74984cuda3std3__45__cpo5beginE,(_ZN43_INTERNAL_715a613b_12_head_norm_cu_bf0d74984cuda3std6ranges3__45__cpo6cbeginE - _ZN43_INTERNAL_715a613b_12_head_norm_cu_bf0d74984cuda3std3__45__cpo5beginE)
_ZN43_INTERNAL_715a613b_12_head_norm_cu_bf0d74984cuda3std3__45__cpo5beginE:
	.zero		1
	.type		_ZN43_INTERNAL_715a613b_12_head_norm_cu_bf0d74984cuda3std6ranges3__45__cpo6cbeginE,@object
	.size		_ZN43_INTERNAL_715a613b_12_head_norm_cu_bf0d74984cuda3std6ranges3__45__cpo6cbeginE,(_ZN43_INTERNAL_715a613b_12_head_norm_cu_bf0d74984cuda3std3__45__cpo6rbeginE - _ZN43_INTERNAL_715a613b_12_head_norm_cu_bf0d74984cuda3std6ranges3__45__cpo6cbeginE)
_ZN43_INTERNAL_715a613b_12_head_norm_cu_bf0d74984cuda3std6ranges3__45__cpo6cbeginE:
	.zero		1
	.type		_ZN43_INTERNAL_715a613b_12_head_norm_cu_bf0d74984cuda3std3__45__cpo6rbeginE,@object
	.size		_ZN43_INTERNAL_715a613b_12_head_norm_cu_bf0d74984cuda3std3__45__cpo6rbeginE,(_ZN43_INTERNAL_715a613b_12_head_norm_cu_bf0d74984cuda3std6ranges3__45__cpo4nextE - _ZN43_INTERNAL_715a613b_12_head_norm_cu_bf0d74984cuda3std3__45__cpo6rbeginE)
_ZN43_INTERNAL_715a613b_12_head_norm_cu_bf0d74984cuda3std3__45__cpo6rbeginE:
	.zero		1
	.type		_ZN43_INTERNAL_715a613b_12_head_norm_cu_bf0d74984cuda3std6ranges3__45__cpo4nextE,@object
	.size		_ZN43_INTERNAL_715a613b_12_head_norm_cu_bf0d74984cuda3std6ranges3__45__cpo4nextE,(_ZN43_INTERNAL_715a613b_12_head_norm_cu_bf0d74984cuda3std6ranges3__45__cpo4swapE - _ZN43_INTERNAL_715a613b_12_head_norm_cu_bf0d74984cuda3std6ranges3__45__cpo4nextE)
_ZN43_INTERNAL_715a613b_12_head_norm_cu_bf0d74984cuda3std6ranges3__45__cpo4nextE:
	.zero		1
	.type		_ZN43_INTERNAL_715a613b_12_head_norm_cu_bf0d74984cuda3std6ranges3__45__cpo4swapE,@object
	.size		_ZN43_INTERNAL_715a613b_12_head_norm_cu_bf0d74984cuda3std6ranges3__45__cpo4swapE,(_ZN43_INTERNAL_715a613b_12_head_norm_cu_bf0d74984cuda3std3__420unreachable_sentinelE - _ZN43_INTERNAL_715a613b_12_head_norm_cu_bf0d74984cuda3std6ranges3__45__cpo4swapE)
_ZN43_INTERNAL_715a613b_12_head_norm_cu_bf0d74984cuda3std6ranges3__45__cpo4swapE:
	.zero		1
	.type		_ZN43_INTERNAL_715a613b_12_head_norm_cu_bf0d74984cuda3std3__420unreachable_sentinelE,@object
	.size		_ZN43_INTERNAL_715a613b_12_head_norm_cu_bf0d74984cuda3std3__420unreachable_sentinelE,(_ZN43_INTERNAL_715a613b_12_head_norm_cu_bf0d74986thrust24THRUST_300001_SM_1000_NS6system6detail10sequential3seqE - _ZN43_INTERNAL_715a613b_12_head_norm_cu_bf0d74984cuda3std3__420unreachable_sentinelE)
_ZN43_INTERNAL_715a613b_12_head_norm_cu_bf0d74984cuda3std3__420unreachable_sentinelE:
	.zero		1
	.type		_ZN43_INTERNAL_715a613b_12_head_norm_cu_bf0d74986thrust24THRUST_300001_SM_1000_NS6system6detail10sequential3seqE,@object
	.size		_ZN43_INTERNAL_715a613b_12_head_norm_cu_bf0d74986thrust24THRUST_300001_SM_1000_NS6system6detail10sequential3seqE,(_ZN43_INTERNAL_715a613b_12_head_norm_cu_bf0d74984cuda3std3__45__cpo4cendE - _ZN43_INTERNAL_715a613b_12_head_norm_cu_bf0d74986thrust24THRUST_300001_SM_1000_NS6system6detail10sequential3seqE)
_ZN43_INTERNAL_715a613b_12_head_norm_cu_bf0d74986thrust24THRUST_300001_SM_1000_NS6system6detail10sequential3seqE:
	.zero		1
	.type		_ZN43_INTERNAL_715a613b_12_head_norm_cu_bf0d74984cuda3std3__45__cpo4cendE,@object
	.size		_ZN43_INTERNAL_715a613b_12_head_norm_cu_bf0d74984cuda3std3__45__cpo4cendE,(_ZN43_INTERNAL_715a613b_12_head_norm_cu_bf0d74984cuda3std6ranges3__45__cpo9iter_swapE - _ZN43_INTERNAL_715a613b_12_head_norm_cu_bf0d74984cuda3std3__45__cpo4cendE)
_ZN43_INTERNAL_715a613b_12_head_norm_cu_bf0d74984cuda3std3__45__cpo4cendE:
	.zero		1
	.type		_ZN43_INTERNAL_715a613b_12_head_norm_cu_bf0d74984cuda3std6ranges3__45__cpo9iter_swapE,@object
	.size		_ZN43_INTERNAL_715a613b_12_head_norm_cu_bf0d74984cuda3std6ranges3__45__cpo9iter_swapE,(_ZN43_INTERNAL_715a613b_12_head_norm_cu_bf0d74984cuda3std3__45__cpo5crendE - _ZN43_INTERNAL_715a613b_12_head_norm_cu_bf0d74984cuda3std6ranges3__45__cpo9iter_swapE)
_ZN43_INTERNAL_715a613b_12_head_norm_cu_bf0d74984cuda3std6ranges3__45__cpo9iter_swapE:
	.zero		1
	.type		_ZN43_INTERNAL_715a613b_12_head_norm_cu_bf0d74984cuda3std3__45__cpo5crendE,@object
	.size		_ZN43_INTERNAL_715a613b_12_head_norm_cu_bf0d74984cuda3std3__45__cpo5crendE,(_ZN43_INTERNAL_715a613b_12_head_norm_cu_bf0d74984cuda3std6ranges3__45__cpo5cdataE - _ZN43_INTERNAL_715a613b_12_head_norm_cu_bf0d74984cuda3std3__45__cpo5crendE)
_ZN43_INTERNAL_715a613b_12_head_norm_cu_bf0d74984cuda3std3__45__cpo5crendE:
	.zero		1
	.type		_ZN43_INTERNAL_715a613b_12_head_norm_cu_bf0d74984cuda3std6ranges3__45__cpo5cdataE,@object
	.size		_ZN43_INTERNAL_715a613b_12_head_norm_cu_bf0d74984cuda3std6ranges3__45__cpo5cdataE,(_ZN43_INTERNAL_715a613b_12_head_norm_cu_bf0d74984cuda3std6ranges3__45__cpo3endE - _ZN43_INTERNAL_715a613b_12_head_norm_cu_bf0d74984cuda3std6ranges3__45__cpo5cdataE)
_ZN43_INTERNAL_715a613b_12_head_norm_cu_bf0d74984cuda3std6ranges3__45__cpo5cdataE:
	.zero		1
	.type		_ZN43_INTERNAL_715a613b_12_head_norm_cu_bf0d74984cuda3std6ranges3__45__cpo3endE,@object
	.size		_ZN43_INTERNAL_715a613b_12_head_norm_cu_bf0d74984cuda3std6ranges3__45__cpo3endE,(_ZN43_INTERNAL_715a613b_12_head_norm_cu_bf0d74984cuda3std3__419piecewise_constructE - _ZN43_INTERNAL_715a613b_12_head_norm_cu_bf0d74984cuda3std6ranges3__45__cpo3endE)
_ZN43_INTERNAL_715a613b_12_head_norm_cu_bf0d74984cuda3std6ranges3__45__cpo3endE:
	.zero		1
	.type		_ZN43_INTERNAL_715a613b_12_head_norm_cu_bf0d74984cuda3std3__419piecewise_constructE,@object
	.size		_ZN43_INTERNAL_715a613b_12_head_norm_cu_bf0d74984cuda3std3__419piecewise_constructE,(_ZN43_INTERNAL_715a613b_12_head_norm_cu_bf0d74984cuda3std6ranges3__45__cpo5ssizeE - _ZN43_INTERNAL_715a613b_12_head_norm_cu_bf0d74984cuda3std3__419piecewise_constructE)
_ZN43_INTERNAL_715a613b_12_head_norm_cu_bf0d74984cuda3std3__419piecewise_constructE:
	.zero		1
	.type		_ZN43_INTERNAL_715a613b_12_head_norm_cu_bf0d74984cuda3std6ranges3__45__cpo5ssizeE,@object
	.size		_ZN43_INTERNAL_715a613b_12_head_norm_cu_bf0d74984cuda3std6ranges3__45__cpo5ssizeE,(_ZN43_INTERNAL_715a613b_12_head_norm_cu_bf0d74984cuda3std3__45__cpo3endE - _ZN43_INTERNAL_715a613b_12_head_norm_cu_bf0d74984cuda3std6ranges3__45__cpo5ssizeE)
_ZN43_INTERNAL_715a613b_12_head_norm_cu_bf0d74984cuda3std6ranges3__45__cpo5ssizeE:
	.zero		1
	.type		_ZN43_INTERNAL_715a613b_12_head_norm_cu_bf0d74984cuda3std3__45__cpo3endE,@object
	.size		_ZN43_INTERNAL_715a613b_12_head_norm_cu_bf0d74984cuda3std3__45__cpo3endE,(_ZN43_INTERNAL_715a613b_12_head_norm_cu_bf0d74984cuda3std6ranges3__45__cpo4cendE - _ZN43_INTERNAL_715a613b_12_head_norm_cu_bf0d74984cuda3std3__45__cpo3endE)
_ZN43_INTERNAL_715a613b_12_head_norm_cu_bf0d74984cuda3std3__45__cpo3endE:
	.zero		1
	.type		_ZN43_INTERNAL_715a613b_12_head_norm_cu_bf0d74984cuda3std6ranges3__45__cpo4cendE,@object
	.size		_ZN43_INTERNAL_715a613b_12_head_norm_cu_bf0d74984cuda3std6ranges3__45__cpo4cendE,(_ZN43_INTERNAL_715a613b_12_head_norm_cu_bf0d74984cuda3std3__45__cpo4rendE - _ZN43_INTERNAL_715a613b_12_head_norm_cu_bf0d74984cuda3std6ranges3__45__cpo4cendE)
_ZN43_INTERNAL_715a613b_12_head_norm_cu_bf0d74984cuda3std6ranges3__45__cpo4cendE:
	.zero		1
	.type		_ZN43_INTERNAL_715a613b_12_head_norm_cu_bf0d74984cuda3std3__45__cpo4rendE,@object
	.size		_ZN43_INTERNAL_715a613b_12_head_norm_cu_bf0d74984cuda3std3__45__cpo4rendE,(_ZN43_INTERNAL_715a613b_12_head_norm_cu_bf0d74984cuda3std6ranges3__45__cpo4prevE - _ZN43_INTERNAL_715a613b_12_head_norm_cu_bf0d74984cuda3std3__45__cpo4rendE)
_ZN43_INTERNAL_715a613b_12_head_norm_cu_bf0d74984cuda3std3__45__cpo4rendE:
	.zero		1
	.type		_ZN43_INTERNAL_715a613b_12_head_norm_cu_bf0d74984cuda3std6ranges3__45__cpo4prevE,@object
	.size		_ZN43_INTERNAL_715a613b_12_head_norm_cu_bf0d74984cuda3std6ranges3__45__cpo4prevE,(_ZN43_INTERNAL_715a613b_12_head_norm_cu_bf0d74984cuda3std6ranges3__45__cpo9iter_moveE - _ZN43_INTERNAL_715a613b_12_head_norm_cu_bf0d74984cuda3std6ranges3__45__cpo4prevE)
_ZN43_INTERNAL_715a613b_12_head_norm_cu_bf0d74984cuda3std6ranges3__45__cpo4prevE:
	.zero		1
	.type		_ZN43_INTERNAL_715a613b_12_head_norm_cu_bf0d74984cuda3std6ranges3__45__cpo9iter_moveE,@object
	.size		_ZN43_INTERNAL_715a613b_12_head_norm_cu_bf0d74984cuda3std6ranges3__45__cpo9iter_moveE,(.L_13 - _ZN43_INTERNAL_715a613b_12_head_norm_cu_bf0d74984cuda3std6ranges3__45__cpo9iter_moveE)
_ZN43_INTERNAL_715a613b_12_head_norm_cu_bf0d74984cuda3std6ranges3__45__cpo9iter_moveE:
	.zero		1
.L_13:


//--------------------- .nv.constant0._Z16head_norm_kernelPK6__halfS1_S1_PS_ffiiib --------------------------
	.section	.nv.constant0._Z16head_norm_kernelPK6__halfS1_S1_PS_ffiiib,"a",@progbits
	.sectionflags	@""
	.align	4
.nv.constant0._Z16head_norm_kernelPK6__halfS1_S1_PS_ffiiib:
	.zero		949


//--------------------- SYMBOLS --------------------------

	.type		.nv.reservedSmem.offset0,@object
	.size		.nv.reservedSmem.offset0,0x4
	.type		.nv.reservedSmem.cap,@object
	.size		.nv.reservedSmem.cap,0x4
